//
// Generated by NVIDIA NVVM Compiler
//
// Compiler Build ID: CL-36424714
// Cuda compilation tools, release 13.0, V13.0.88
// Based on NVVM 20.0.0
//

.version 9.0
.target sm_100
.address_size 64

	// .globl	compute_attention

.visible .entry compute_attention(
	.param .u64 .ptr .align 1 compute_attention_param_0,
	.param .u64 .ptr .align 1 compute_attention_param_1,
	.param .u64 .ptr .align 1 compute_attention_param_2,
	.param .u64 .ptr .align 1 compute_attention_param_3,
	.param .u32 compute_attention_param_4,
	.param .u32 compute_attention_param_5
)
{
	.reg .pred 	%p<11>;
	.reg .b32 	%r<50>;
	.reg .b32 	%f<117>;
	.reg .b64 	%rd<46>;

	ld.param.u64 	%rd12, [compute_attention_param_0];
	ld.param.u64 	%rd13, [compute_attention_param_1];
	ld.param.u64 	%rd10, [compute_attention_param_2];
	ld.param.u64 	%rd11, [compute_attention_param_3];
	ld.param.u32 	%r27, [compute_attention_param_4];
	ld.param.u32 	%r26, [compute_attention_param_5];
	cvta.to.global.u64 	%rd1, %rd13;
	cvta.to.global.u64 	%rd2, %rd12;
	mov.u32 	%r28, %ctaid.x;
	mov.u32 	%r29, %ntid.x;
	mov.u32 	%r30, %tid.x;
	mad.lo.s32 	%r1, %r28, %r29, %r30;
	mov.u32 	%r31, %ctaid.y;
	mov.u32 	%r32, %ntid.y;
	mov.u32 	%r33, %tid.y;
	mad.lo.s32 	%r34, %r31, %r32, %r33;
	max.s32 	%r35, %r1, %r34;
	setp.ge.s32 	%p1, %r35, %r27;
	@%p1 bra 	$L__BB0_15;
	setp.lt.s32 	%p2, %r26, 1;
	mov.f32 	%f116, 0f00000000;
	@%p2 bra 	$L__BB0_14;
	mul.lo.s32 	%r3, %r26, %r1;
	mul.lo.s32 	%r4, %r26, %r34;
	and.b32  	%r5, %r26, 15;
	setp.lt.u32 	%p3, %r26, 16;
	mov.f32 	%f116, 0f00000000;
	mov.b32 	%r46, 0;
	@%p3 bra 	$L__BB0_5;
	and.b32  	%r46, %r26, 2147483632;
	neg.s32 	%r44, %r46;
	add.s64 	%rd3, %rd2, 32;
	mul.wide.u32 	%rd14, %r4, 4;
	add.s64 	%rd15, %rd14, %rd1;
	add.s64 	%rd44, %rd15, 32;
	mov.f32 	%f116, 0f00000000;
	mov.u32 	%r43, %r3;
$L__BB0_4:
	.pragma "nounroll";
	mul.wide.s32 	%rd16, %r43, 4;
	add.s64 	%rd17, %rd3, %rd16;
	ld.global.f32 	%f18, [%rd17+-32];
	ld.global.f32 	%f19, [%rd44+-32];
	fma.rn.f32 	%f20, %f18, %f19, %f116;
	ld.global.f32 	%f21, [%rd17+-28];
	ld.global.f32 	%f22, [%rd44+-28];
	fma.rn.f32 	%f23, %f21, %f22, %f20;
	ld.global.f32 	%f24, [%rd17+-24];
	ld.global.f32 	%f25, [%rd44+-24];
	fma.rn.f32 	%f26, %f24, %f25, %f23;
	ld.global.f32 	%f27, [%rd17+-20];
	ld.global.f32 	%f28, [%rd44+-20];
	fma.rn.f32 	%f29, %f27, %f28, %f26;
	ld.global.f32 	%f30, [%rd17+-16];
	ld.global.f32 	%f31, [%rd44+-16];
	fma.rn.f32 	%f32, %f30, %f31, %f29;
	ld.global.f32 	%f33, [%rd17+-12];
	ld.global.f32 	%f34, [%rd44+-12];
	fma.rn.f32 	%f35, %f33, %f34, %f32;
	ld.global.f32 	%f36, [%rd17+-8];
	ld.global.f32 	%f37, [%rd44+-8];
	fma.rn.f32 	%f38, %f36, %f37, %f35;
	ld.global.f32 	%f39, [%rd17+-4];
	ld.global.f32 	%f40, [%rd44+-4];
	fma.rn.f32 	%f41, %f39, %f40, %f38;
	ld.global.f32 	%f42, [%rd17];
	ld.global.f32 	%f43, [%rd44];
	fma.rn.f32 	%f44, %f42, %f43, %f41;
	ld.global.f32 	%f45, [%rd17+4];
	ld.global.f32 	%f46, [%rd44+4];
	fma.rn.f32 	%f47, %f45, %f46, %f44;
	ld.global.f32 	%f48, [%rd17+8];
	ld.global.f32 	%f49, [%rd44+8];
	fma.rn.f32 	%f50, %f48, %f49, %f47;
	ld.global.f32 	%f51, [%rd17+12];
	ld.global.f32 	%f52, [%rd44+12];
	fma.rn.f32 	%f53, %f51, %f52, %f50;
	ld.global.f32 	%f54, [%rd17+16];
	ld.global.f32 	%f55, [%rd44+16];
	fma.rn.f32 	%f56, %f54, %f55, %f53;
	ld.global.f32 	%f57, [%rd17+20];
	ld.global.f32 	%f58, [%rd44+20];
	fma.rn.f32 	%f59, %f57, %f58, %f56;
	ld.global.f32 	%f60, [%rd17+24];
	ld.global.f32 	%f61, [%rd44+24];
	fma.rn.f32 	%f62, %f60, %f61, %f59;
	ld.global.f32 	%f63, [%rd17+28];
	ld.global.f32 	%f64, [%rd44+28];
	fma.rn.f32 	%f116, %f63, %f64, %f62;
	add.s32 	%r44, %r44, 16;
	add.s32 	%r43, %r43, 16;
	add.s64 	%rd44, %rd44, 64;
	setp.ne.s32 	%p4, %r44, 0;
	@%p4 bra 	$L__BB0_4;
$L__BB0_5:
	setp.eq.s32 	%p5, %r5, 0;
	@%p5 bra 	$L__BB0_14;
	and.b32  	%r13, %r26, 7;
	setp.lt.u32 	%p6, %r5, 8;
	@%p6 bra 	$L__BB0_8;
	add.s32 	%r37, %r46, %r3;
	mul.wide.s32 	%rd18, %r37, 4;
	add.s64 	%rd19, %rd2, %rd18;
	ld.global.f32 	%f66, [%rd19];
	add.s32 	%r38, %r46, %r4;
	mul.wide.u32 	%rd20, %r38, 4;
	add.s64 	%rd21, %rd1, %rd20;
	ld.global.f32 	%f67, [%rd21];
	fma.rn.f32 	%f68, %f66, %f67, %f116;
	ld.global.f32 	%f69, [%rd19+4];
	cvt.u64.u32 	%rd22, %r4;
	cvt.u64.u32 	%rd23, %r46;
	add.s64 	%rd24, %rd23, %rd22;
	shl.b64 	%rd25, %rd24, 2;
	add.s64 	%rd26, %rd1, %rd25;
	ld.global.f32 	%f70, [%rd26+4];
	fma.rn.f32 	%f71, %f69, %f70, %f68;
	ld.global.f32 	%f72, [%rd19+8];
	ld.global.f32 	%f73, [%rd26+8];
	fma.rn.f32 	%f74, %f72, %f73, %f71;
	ld.global.f32 	%f75, [%rd19+12];
	ld.global.f32 	%f76, [%rd26+12];
	fma.rn.f32 	%f77, %f75, %f76, %f74;
	ld.global.f32 	%f78, [%rd19+16];
	ld.global.f32 	%f79, [%rd26+16];
	fma.rn.f32 	%f80, %f78, %f79, %f77;
	ld.global.f32 	%f81, [%rd19+20];
	ld.global.f32 	%f82, [%rd26+20];
	fma.rn.f32 	%f83, %f81, %f82, %f80;
	ld.global.f32 	%f84, [%rd19+24];
	ld.global.f32 	%f85, [%rd26+24];
	fma.rn.f32 	%f86, %f84, %f85, %f83;
	ld.global.f32 	%f87, [%rd19+28];
	ld.global.f32 	%f88, [%rd26+28];
	fma.rn.f32 	%f116, %f87, %f88, %f86;
	add.s32 	%r46, %r46, 8;
$L__BB0_8:
	setp.eq.s32 	%p7, %r13, 0;
	@%p7 bra 	$L__BB0_14;
	and.b32  	%r16, %r26, 3;
	setp.lt.u32 	%p8, %r13, 4;
	@%p8 bra 	$L__BB0_11;
	add.s32 	%r39, %r46, %r3;
	mul.wide.s32 	%rd27, %r39, 4;
	add.s64 	%rd28, %rd2, %rd27;
	ld.global.f32 	%f90, [%rd28];
	add.s32 	%r40, %r46, %r4;
	mul.wide.u32 	%rd29, %r40, 4;
	add.s64 	%rd30, %rd1, %rd29;
	ld.global.f32 	%f91, [%rd30];
	fma.rn.f32 	%f92, %f90, %f91, %f116;
	ld.global.f32 	%f93, [%rd28+4];
	cvt.u64.u32 	%rd31, %r4;
	cvt.u64.u32 	%rd32, %r46;
	add.s64 	%rd33, %rd32, %rd31;
	shl.b64 	%rd34, %rd33, 2;
	add.s64 	%rd35, %rd1, %rd34;
	ld.global.f32 	%f94, [%rd35+4];
	fma.rn.f32 	%f95, %f93, %f94, %f92;
	ld.global.f32 	%f96, [%rd28+8];
	ld.global.f32 	%f97, [%rd35+8];
	fma.rn.f32 	%f98, %f96, %f97, %f95;
	ld.global.f32 	%f99, [%rd28+12];
	ld.global.f32 	%f100, [%rd35+12];
	fma.rn.f32 	%f116, %f99, %f100, %f98;
	add.s32 	%r46, %r46, 4;
$L__BB0_11:
	setp.eq.s32 	%p9, %r16, 0;
	@%p9 bra 	$L__BB0_14;
	add.s32 	%r41, %r46, %r4;
	mul.wide.u32 	%rd36, %r41, 4;
	add.s64 	%rd45, %rd1, %rd36;
	add.s32 	%r49, %r46, %r3;
	neg.s32 	%r48, %r16;
$L__BB0_13:
	.pragma "nounroll";
	mul.wide.s32 	%rd37, %r49, 4;
	add.s64 	%rd38, %rd2, %rd37;
	ld.global.f32 	%f101, [%rd38];
	ld.global.f32 	%f102, [%rd45];
	fma.rn.f32 	%f116, %f101, %f102, %f116;
	add.s64 	%rd45, %rd45, 4;
	add.s32 	%r49, %r49, 1;
	add.s32 	%r48, %r48, 1;
	setp.ne.s32 	%p10, %r48, 0;
	@%p10 bra 	$L__BB0_13;
$L__BB0_14:
	cvt.rn.f32.s32 	%f103, %r26;
	sqrt.rn.f32 	%f104, %f103;
	div.rn.f32 	%f105, %f116, %f104;
	mad.lo.s32 	%r42, %r27, %r1, %r34;
	cvta.to.global.u64 	%rd39, %rd10;
	mul.wide.s32 	%rd40, %r42, 4;
	add.s64 	%rd41, %rd39, %rd40;
	ld.global.f32 	%f106, [%rd41];
	add.f32 	%f107, %f105, %f106;
	cvta.to.global.u64 	%rd42, %rd11;
	add.s64 	%rd43, %rd42, %rd40;
	st.global.f32 	[%rd43], %f107;
$L__BB0_15:
	ret;

}
	// .globl	softmax_kernel
.visible .entry softmax_kernel(
	.param .u64 .ptr .align 1 softmax_kernel_param_0,
	.param .u32 softmax_kernel_param_1
)
{
	.reg .pred 	%p<58>;
	.reg .b32 	%r<122>;
	.reg .b32 	%f<366>;
	.reg .b64 	%rd<30>;

	ld.param.u64 	%rd5, [softmax_kernel_param_0];
	ld.param.u32 	%r58, [softmax_kernel_param_1];
	cvta.to.global.u64 	%rd1, %rd5;
	mov.u32 	%r59, %ctaid.x;
	mov.u32 	%r60, %ntid.x;
	mov.u32 	%r61, %tid.x;
	mad.lo.s32 	%r1, %r59, %r60, %r61;
	setp.ge.s32 	%p1, %r1, %r58;
	@%p1 bra 	$L__BB1_39;
	setp.lt.s32 	%p2, %r58, 1;
	mov.f32 	%f356, 0fE0AD78EC;
	@%p2 bra 	$L__BB1_14;
	mul.lo.s32 	%r2, %r58, %r1;
	and.b32  	%r3, %r58, 15;
	setp.lt.u32 	%p3, %r58, 16;
	mov.f32 	%f356, 0fE0AD78EC;
	mov.b32 	%r103, 0;
	@%p3 bra 	$L__BB1_5;
	and.b32  	%r103, %r58, 2147483632;
	neg.s32 	%r109, %r103;
	add.s64 	%rd2, %rd1, 32;
	mov.f32 	%f356, 0fE0AD78EC;
	mov.u32 	%r108, %r2;
$L__BB1_4:
	.pragma "nounroll";
	mul.wide.s32 	%rd6, %r108, 4;
	add.s64 	%rd7, %rd2, %rd6;
	ld.global.f32 	%f30, [%rd7+-32];
	setp.gt.f32 	%p4, %f30, %f356;
	selp.f32 	%f31, %f30, %f356, %p4;
	ld.global.f32 	%f32, [%rd7+-28];
	setp.gt.f32 	%p5, %f32, %f31;
	selp.f32 	%f33, %f32, %f31, %p5;
	ld.global.f32 	%f34, [%rd7+-24];
	setp.gt.f32 	%p6, %f34, %f33;
	selp.f32 	%f35, %f34, %f33, %p6;
	ld.global.f32 	%f36, [%rd7+-20];
	setp.gt.f32 	%p7, %f36, %f35;
	selp.f32 	%f37, %f36, %f35, %p7;
	ld.global.f32 	%f38, [%rd7+-16];
	setp.gt.f32 	%p8, %f38, %f37;
	selp.f32 	%f39, %f38, %f37, %p8;
	ld.global.f32 	%f40, [%rd7+-12];
	setp.gt.f32 	%p9, %f40, %f39;
	selp.f32 	%f41, %f40, %f39, %p9;
	ld.global.f32 	%f42, [%rd7+-8];
	setp.gt.f32 	%p10, %f42, %f41;
	selp.f32 	%f43, %f42, %f41, %p10;
	ld.global.f32 	%f44, [%rd7+-4];
	setp.gt.f32 	%p11, %f44, %f43;
	selp.f32 	%f45, %f44, %f43, %p11;
	ld.global.f32 	%f46, [%rd7];
	setp.gt.f32 	%p12, %f46, %f45;
	selp.f32 	%f47, %f46, %f45, %p12;
	ld.global.f32 	%f48, [%rd7+4];
	setp.gt.f32 	%p13, %f48, %f47;
	selp.f32 	%f49, %f48, %f47, %p13;
	ld.global.f32 	%f50, [%rd7+8];
	setp.gt.f32 	%p14, %f50, %f49;
	selp.f32 	%f51, %f50, %f49, %p14;
	ld.global.f32 	%f52, [%rd7+12];
	setp.gt.f32 	%p15, %f52, %f51;
	selp.f32 	%f53, %f52, %f51, %p15;
	ld.global.f32 	%f54, [%rd7+16];
	setp.gt.f32 	%p16, %f54, %f53;
	selp.f32 	%f55, %f54, %f53, %p16;
	ld.global.f32 	%f56, [%rd7+20];
	setp.gt.f32 	%p17, %f56, %f55;
	selp.f32 	%f57, %f56, %f55, %p17;
	ld.global.f32 	%f58, [%rd7+24];
	setp.gt.f32 	%p18, %f58, %f57;
	selp.f32 	%f59, %f58, %f57, %p18;
	ld.global.f32 	%f60, [%rd7+28];
	setp.gt.f32 	%p19, %f60, %f59;
	selp.f32 	%f356, %f60, %f59, %p19;
	add.s32 	%r109, %r109, 16;
	add.s32 	%r108, %r108, 16;
	setp.eq.s32 	%p20, %r109, 0;
	@%p20 bra 	$L__BB1_5;
	bra.uni 	$L__BB1_4;
$L__BB1_5:
	setp.eq.s32 	%p21, %r3, 0;
	@%p21 bra 	$L__BB1_14;
	and.b32  	%r7, %r58, 7;
	setp.lt.u32 	%p22, %r3, 8;
	@%p22 bra 	$L__BB1_8;
	add.s32 	%r63, %r103, %r2;
	mul.wide.s32 	%rd8, %r63, 4;
	add.s64 	%rd9, %rd1, %rd8;
	ld.global.f32 	%f62, [%rd9];
	setp.gt.f32 	%p23, %f62, %f356;
	selp.f32 	%f63, %f62, %f356, %p23;
	ld.global.f32 	%f64, [%rd9+4];
	setp.gt.f32 	%p24, %f64, %f63;
	selp.f32 	%f65, %f64, %f63, %p24;
	ld.global.f32 	%f66, [%rd9+8];
	setp.gt.f32 	%p25, %f66, %f65;
	selp.f32 	%f67, %f66, %f65, %p25;
	ld.global.f32 	%f68, [%rd9+12];
	setp.gt.f32 	%p26, %f68, %f67;
	selp.f32 	%f69, %f68, %f67, %p26;
	ld.global.f32 	%f70, [%rd9+16];
	setp.gt.f32 	%p27, %f70, %f69;
	selp.f32 	%f71, %f70, %f69, %p27;
	ld.global.f32 	%f72, [%rd9+20];
	setp.gt.f32 	%p28, %f72, %f71;
	selp.f32 	%f73, %f72, %f71, %p28;
	ld.global.f32 	%f74, [%rd9+24];
	setp.gt.f32 	%p29, %f74, %f73;
	selp.f32 	%f75, %f74, %f73, %p29;
	ld.global.f32 	%f76, [%rd9+28];
	setp.gt.f32 	%p30, %f76, %f75;
	selp.f32 	%f356, %f76, %f75, %p30;
	add.s32 	%r103, %r103, 8;
$L__BB1_8:
	setp.eq.s32 	%p31, %r7, 0;
	@%p31 bra 	$L__BB1_14;
	and.b32  	%r10, %r58, 3;
	setp.lt.u32 	%p32, %r7, 4;
	@%p32 bra 	$L__BB1_11;
	add.s32 	%r64, %r103, %r2;
	mul.wide.s32 	%rd10, %r64, 4;
	add.s64 	%rd11, %rd1, %rd10;
	ld.global.f32 	%f78, [%rd11];
	setp.gt.f32 	%p33, %f78, %f356;
	selp.f32 	%f79, %f78, %f356, %p33;
	ld.global.f32 	%f80, [%rd11+4];
	setp.gt.f32 	%p34, %f80, %f79;
	selp.f32 	%f81, %f80, %f79, %p34;
	ld.global.f32 	%f82, [%rd11+8];
	setp.gt.f32 	%p35, %f82, %f81;
	selp.f32 	%f83, %f82, %f81, %p35;
	ld.global.f32 	%f84, [%rd11+12];
	setp.gt.f32 	%p36, %f84, %f83;
	selp.f32 	%f356, %f84, %f83, %p36;
	add.s32 	%r103, %r103, 4;
$L__BB1_11:
	setp.eq.s32 	%p37, %r10, 0;
	@%p37 bra 	$L__BB1_14;
	add.s32 	%r107, %r103, %r2;
	neg.s32 	%r106, %r10;
$L__BB1_13:
	.pragma "nounroll";
	mul.wide.s32 	%rd12, %r107, 4;
	add.s64 	%rd13, %rd1, %rd12;
	ld.global.f32 	%f85, [%rd13];
	setp.gt.f32 	%p38, %f85, %f356;
	selp.f32 	%f356, %f85, %f356, %p38;
	add.s32 	%r107, %r107, 1;
	add.s32 	%r106, %r106, 1;
	setp.ne.s32 	%p39, %r106, 0;
	@%p39 bra 	$L__BB1_13;
$L__BB1_14:
	setp.lt.s32 	%p40, %r58, 1;
	mov.f32 	%f364, 0f00000000;
	@%p40 bra 	$L__BB1_26;
	mul.lo.s32 	%r19, %r58, %r1;
	and.b32  	%r20, %r58, 7;
	setp.lt.u32 	%p41, %r58, 8;
	mov.f32 	%f364, 0f00000000;
	mov.b32 	%r110, 0;
	@%p41 bra 	$L__BB1_18;
	and.b32  	%r110, %r58, 2147483640;
	neg.s32 	%r114, %r110;
	add.s64 	%rd3, %rd1, 16;
	mov.f32 	%f364, 0f00000000;
	mov.u32 	%r113, %r19;
$L__BB1_17:
	.pragma "nounroll";
	mul.wide.s32 	%rd14, %r113, 4;
	add.s64 	%rd15, %rd3, %rd14;
	ld.global.f32 	%f90, [%rd15+-16];
	sub.f32 	%f91, %f90, %f356;
	fma.rn.f32 	%f92, %f91, 0f3BBB989D, 0f3F000000;
	cvt.sat.f32.f32 	%f93, %f92;
	mov.f32 	%f94, 0f4B400001;
	mov.f32 	%f95, 0f437C0000;
	fma.rm.f32 	%f96, %f93, %f95, %f94;
	add.f32 	%f97, %f96, 0fCB40007F;
	neg.f32 	%f98, %f97;
	fma.rn.f32 	%f99, %f91, 0f3FB8AA3B, %f98;
	fma.rn.f32 	%f100, %f91, 0f32A57060, %f99;
	mov.b32 	%r66, %f96;
	shl.b32 	%r67, %r66, 23;
	mov.b32 	%f101, %r67;
	ex2.approx.ftz.f32 	%f102, %f100;
	mul.f32 	%f103, %f102, %f101;
	st.global.f32 	[%rd15+-16], %f103;
	add.f32 	%f104, %f364, %f103;
	ld.global.f32 	%f105, [%rd15+-12];
	sub.f32 	%f106, %f105, %f356;
	fma.rn.f32 	%f107, %f106, 0f3BBB989D, 0f3F000000;
	cvt.sat.f32.f32 	%f108, %f107;
	fma.rm.f32 	%f109, %f108, %f95, %f94;
	add.f32 	%f110, %f109, 0fCB40007F;
	neg.f32 	%f111, %f110;
	fma.rn.f32 	%f112, %f106, 0f3FB8AA3B, %f111;
	fma.rn.f32 	%f113, %f106, 0f32A57060, %f112;
	mov.b32 	%r68, %f109;
	shl.b32 	%r69, %r68, 23;
	mov.b32 	%f114, %r69;
	ex2.approx.ftz.f32 	%f115, %f113;
	mul.f32 	%f116, %f115, %f114;
	st.global.f32 	[%rd15+-12], %f116;
	add.f32 	%f117, %f104, %f116;
	ld.global.f32 	%f118, [%rd15+-8];
	sub.f32 	%f119, %f118, %f356;
	fma.rn.f32 	%f120, %f119, 0f3BBB989D, 0f3F000000;
	cvt.sat.f32.f32 	%f121, %f120;
	fma.rm.f32 	%f122, %f121, %f95, %f94;
	add.f32 	%f123, %f122, 0fCB40007F;
	neg.f32 	%f124, %f123;
	fma.rn.f32 	%f125, %f119, 0f3FB8AA3B, %f124;
	fma.rn.f32 	%f126, %f119, 0f32A57060, %f125;
	mov.b32 	%r70, %f122;
	shl.b32 	%r71, %r70, 23;
	mov.b32 	%f127, %r71;
	ex2.approx.ftz.f32 	%f128, %f126;
	mul.f32 	%f129, %f128, %f127;
	st.global.f32 	[%rd15+-8], %f129;
	add.f32 	%f130, %f117, %f129;
	ld.global.f32 	%f131, [%rd15+-4];
	sub.f32 	%f132, %f131, %f356;
	fma.rn.f32 	%f133, %f132, 0f3BBB989D, 0f3F000000;
	cvt.sat.f32.f32 	%f134, %f133;
	fma.rm.f32 	%f135, %f134, %f95, %f94;
	add.f32 	%f136, %f135, 0fCB40007F;
	neg.f32 	%f137, %f136;
	fma.rn.f32 	%f138, %f132, 0f3FB8AA3B, %f137;
	fma.rn.f32 	%f139, %f132, 0f32A57060, %f138;
	mov.b32 	%r72, %f135;
	shl.b32 	%r73, %r72, 23;
	mov.b32 	%f140, %r73;
	ex2.approx.ftz.f32 	%f141, %f139;
	mul.f32 	%f142, %f141, %f140;
	st.global.f32 	[%rd15+-4], %f142;
	add.f32 	%f143, %f130, %f142;
	ld.global.f32 	%f144, [%rd15];
	sub.f32 	%f145, %f144, %f356;
	fma.rn.f32 	%f146, %f145, 0f3BBB989D, 0f3F000000;
	cvt.sat.f32.f32 	%f147, %f146;
	fma.rm.f32 	%f148, %f147, %f95, %f94;
	add.f32 	%f149, %f148, 0fCB40007F;
	neg.f32 	%f150, %f149;
	fma.rn.f32 	%f151, %f145, 0f3FB8AA3B, %f150;
	fma.rn.f32 	%f152, %f145, 0f32A57060, %f151;
	mov.b32 	%r74, %f148;
	shl.b32 	%r75, %r74, 23;
	mov.b32 	%f153, %r75;
	ex2.approx.ftz.f32 	%f154, %f152;
	mul.f32 	%f155, %f154, %f153;
	st.global.f32 	[%rd15], %f155;
	add.f32 	%f156, %f143, %f155;
	ld.global.f32 	%f157, [%rd15+4];
	sub.f32 	%f158, %f157, %f356;
	fma.rn.f32 	%f159, %f158, 0f3BBB989D, 0f3F000000;
	cvt.sat.f32.f32 	%f160, %f159;
	fma.rm.f32 	%f161, %f160, %f95, %f94;
	add.f32 	%f162, %f161, 0fCB40007F;
	neg.f32 	%f163, %f162;
	fma.rn.f32 	%f164, %f158, 0f3FB8AA3B, %f163;
	fma.rn.f32 	%f165, %f158, 0f32A57060, %f164;
	mov.b32 	%r76, %f161;
	shl.b32 	%r77, %r76, 23;
	mov.b32 	%f166, %r77;
	ex2.approx.ftz.f32 	%f167, %f165;
	mul.f32 	%f168, %f167, %f166;
	st.global.f32 	[%rd15+4], %f168;
	add.f32 	%f169, %f156, %f168;
	ld.global.f32 	%f170, [%rd15+8];
	sub.f32 	%f171, %f170, %f356;
	fma.rn.f32 	%f172, %f171, 0f3BBB989D, 0f3F000000;
	cvt.sat.f32.f32 	%f173, %f172;
	fma.rm.f32 	%f174, %f173, %f95, %f94;
	add.f32 	%f175, %f174, 0fCB40007F;
	neg.f32 	%f176, %f175;
	fma.rn.f32 	%f177, %f171, 0f3FB8AA3B, %f176;
	fma.rn.f32 	%f178, %f171, 0f32A57060, %f177;
	mov.b32 	%r78, %f174;
	shl.b32 	%r79, %r78, 23;
	mov.b32 	%f179, %r79;
	ex2.approx.ftz.f32 	%f180, %f178;
	mul.f32 	%f181, %f180, %f179;
	st.global.f32 	[%rd15+8], %f181;
	add.f32 	%f182, %f169, %f181;
	ld.global.f32 	%f183, [%rd15+12];
	sub.f32 	%f184, %f183, %f356;
	fma.rn.f32 	%f185, %f184, 0f3BBB989D, 0f3F000000;
	cvt.sat.f32.f32 	%f186, %f185;
	fma.rm.f32 	%f187, %f186, %f95, %f94;
	add.f32 	%f188, %f187, 0fCB40007F;
	neg.f32 	%f189, %f188;
	fma.rn.f32 	%f190, %f184, 0f3FB8AA3B, %f189;
	fma.rn.f32 	%f191, %f184, 0f32A57060, %f190;
	mov.b32 	%r80, %f187;
	shl.b32 	%r81, %r80, 23;
	mov.b32 	%f192, %r81;
	ex2.approx.ftz.f32 	%f193, %f191;
	mul.f32 	%f194, %f193, %f192;
	st.global.f32 	[%rd15+12], %f194;
	add.f32 	%f364, %f182, %f194;
	add.s32 	%r114, %r114, 8;
	add.s32 	%r113, %r113, 8;
	setp.eq.s32 	%p42, %r114, 0;
	@%p42 bra 	$L__BB1_18;
	bra.uni 	$L__BB1_17;
$L__BB1_18:
	setp.eq.s32 	%p43, %r20, 0;
	@%p43 bra 	$L__BB1_26;
	and.b32  	%r28, %r58, 3;
	setp.lt.u32 	%p44, %r20, 4;
	@%p44 bra 	$L__BB1_21;
	add.s32 	%r82, %r110, %r19;
	mul.wide.s32 	%rd16, %r82, 4;
	add.s64 	%rd17, %rd1, %rd16;
	ld.global.f32 	%f196, [%rd17];
	sub.f32 	%f197, %f196, %f356;
	fma.rn.f32 	%f198, %f197, 0f3BBB989D, 0f3F000000;
	cvt.sat.f32.f32 	%f199, %f198;
	mov.f32 	%f200, 0f4B400001;
	mov.f32 	%f201, 0f437C0000;
	fma.rm.f32 	%f202, %f199, %f201, %f200;
	add.f32 	%f203, %f202, 0fCB40007F;
	neg.f32 	%f204, %f203;
	fma.rn.f32 	%f205, %f197, 0f3FB8AA3B, %f204;
	fma.rn.f32 	%f206, %f197, 0f32A57060, %f205;
	mov.b32 	%r83, %f202;
	shl.b32 	%r84, %r83, 23;
	mov.b32 	%f207, %r84;
	ex2.approx.ftz.f32 	%f208, %f206;
	mul.f32 	%f209, %f208, %f207;
	st.global.f32 	[%rd17], %f209;
	add.f32 	%f210, %f364, %f209;
	ld.global.f32 	%f211, [%rd17+4];
	sub.f32 	%f212, %f211, %f356;
	fma.rn.f32 	%f213, %f212, 0f3BBB989D, 0f3F000000;
	cvt.sat.f32.f32 	%f214, %f213;
	fma.rm.f32 	%f215, %f214, %f201, %f200;
	add.f32 	%f216, %f215, 0fCB40007F;
	neg.f32 	%f217, %f216;
	fma.rn.f32 	%f218, %f212, 0f3FB8AA3B, %f217;
	fma.rn.f32 	%f219, %f212, 0f32A57060, %f218;
	mov.b32 	%r85, %f215;
	shl.b32 	%r86, %r85, 23;
	mov.b32 	%f220, %r86;
	ex2.approx.ftz.f32 	%f221, %f219;
	mul.f32 	%f222, %f221, %f220;
	st.global.f32 	[%rd17+4], %f222;
	add.f32 	%f223, %f210, %f222;
	ld.global.f32 	%f224, [%rd17+8];
	sub.f32 	%f225, %f224, %f356;
	fma.rn.f32 	%f226, %f225, 0f3BBB989D, 0f3F000000;
	cvt.sat.f32.f32 	%f227, %f226;
	fma.rm.f32 	%f228, %f227, %f201, %f200;
	add.f32 	%f229, %f228, 0fCB40007F;
	neg.f32 	%f230, %f229;
	fma.rn.f32 	%f231, %f225, 0f3FB8AA3B, %f230;
	fma.rn.f32 	%f232, %f225, 0f32A57060, %f231;
	mov.b32 	%r87, %f228;
	shl.b32 	%r88, %r87, 23;
	mov.b32 	%f233, %r88;
	ex2.approx.ftz.f32 	%f234, %f232;
	mul.f32 	%f235, %f234, %f233;
	st.global.f32 	[%rd17+8], %f235;
	add.f32 	%f236, %f223, %f235;
	ld.global.f32 	%f237, [%rd17+12];
	sub.f32 	%f238, %f237, %f356;
	fma.rn.f32 	%f239, %f238, 0f3BBB989D, 0f3F000000;
	cvt.sat.f32.f32 	%f240, %f239;
	fma.rm.f32 	%f241, %f240, %f201, %f200;
	add.f32 	%f242, %f241, 0fCB40007F;
	neg.f32 	%f243, %f242;
	fma.rn.f32 	%f244, %f238, 0f3FB8AA3B, %f243;
	fma.rn.f32 	%f245, %f238, 0f32A57060, %f244;
	mov.b32 	%r89, %f241;
	shl.b32 	%r90, %r89, 23;
	mov.b32 	%f246, %r90;
	ex2.approx.ftz.f32 	%f247, %f245;
	mul.f32 	%f248, %f247, %f246;
	st.global.f32 	[%rd17+12], %f248;
	add.f32 	%f364, %f236, %f248;
	add.s32 	%r110, %r110, 4;
$L__BB1_21:
	setp.eq.s32 	%p45, %r28, 0;
	@%p45 bra 	$L__BB1_26;
	setp.eq.s32 	%p46, %r28, 1;
	@%p46 bra 	$L__BB1_24;
	add.s32 	%r91, %r110, %r19;
	mul.wide.s32 	%rd18, %r91, 4;
	add.s64 	%rd19, %rd1, %rd18;
	ld.global.f32 	%f250, [%rd19];
	sub.f32 	%f251, %f250, %f356;
	fma.rn.f32 	%f252, %f251, 0f3BBB989D, 0f3F000000;
	cvt.sat.f32.f32 	%f253, %f252;
	mov.f32 	%f254, 0f4B400001;
	mov.f32 	%f255, 0f437C0000;
	fma.rm.f32 	%f256, %f253, %f255, %f254;
	add.f32 	%f257, %f256, 0fCB40007F;
	neg.f32 	%f258, %f257;
	fma.rn.f32 	%f259, %f251, 0f3FB8AA3B, %f258;
	fma.rn.f32 	%f260, %f251, 0f32A57060, %f259;
	mov.b32 	%r92, %f256;
	shl.b32 	%r93, %r92, 23;
	mov.b32 	%f261, %r93;
	ex2.approx.ftz.f32 	%f262, %f260;
	mul.f32 	%f263, %f262, %f261;
	st.global.f32 	[%rd19], %f263;
	add.f32 	%f264, %f364, %f263;
	ld.global.f32 	%f265, [%rd19+4];
	sub.f32 	%f266, %f265, %f356;
	fma.rn.f32 	%f267, %f266, 0f3BBB989D, 0f3F000000;
	cvt.sat.f32.f32 	%f268, %f267;
	fma.rm.f32 	%f269, %f268, %f255, %f254;
	add.f32 	%f270, %f269, 0fCB40007F;
	neg.f32 	%f271, %f270;
	fma.rn.f32 	%f272, %f266, 0f3FB8AA3B, %f271;
	fma.rn.f32 	%f273, %f266, 0f32A57060, %f272;
	mov.b32 	%r94, %f269;
	shl.b32 	%r95, %r94, 23;
	mov.b32 	%f274, %r95;
	ex2.approx.ftz.f32 	%f275, %f273;
	mul.f32 	%f276, %f275, %f274;
	st.global.f32 	[%rd19+4], %f276;
	add.f32 	%f364, %f264, %f276;
	add.s32 	%r110, %r110, 2;
$L__BB1_24:
	and.b32  	%r96, %r58, 1;
	setp.eq.b32 	%p47, %r96, 1;
	not.pred 	%p48, %p47;
	@%p48 bra 	$L__BB1_26;
	add.s32 	%r97, %r110, %r19;
	mul.wide.s32 	%rd20, %r97, 4;
	add.s64 	%rd21, %rd1, %rd20;
	ld.global.f32 	%f277, [%rd21];
	sub.f32 	%f278, %f277, %f356;
	fma.rn.f32 	%f279, %f278, 0f3BBB989D, 0f3F000000;
	cvt.sat.f32.f32 	%f280, %f279;
	mov.f32 	%f281, 0f4B400001;
	mov.f32 	%f282, 0f437C0000;
	fma.rm.f32 	%f283, %f280, %f282, %f281;
	add.f32 	%f284, %f283, 0fCB40007F;
	neg.f32 	%f285, %f284;
	fma.rn.f32 	%f286, %f278, 0f3FB8AA3B, %f285;
	fma.rn.f32 	%f287, %f278, 0f32A57060, %f286;
	mov.b32 	%r98, %f283;
	shl.b32 	%r99, %r98, 23;
	mov.b32 	%f288, %r99;
	ex2.approx.ftz.f32 	%f289, %f287;
	mul.f32 	%f290, %f289, %f288;
	st.global.f32 	[%rd21], %f290;
	add.f32 	%f364, %f364, %f290;
$L__BB1_26:
	setp.lt.s32 	%p49, %r58, 1;
	@%p49 bra 	$L__BB1_39;
	mul.lo.s32 	%r33, %r58, %r1;
	and.b32  	%r34, %r58, 15;
	setp.lt.u32 	%p50, %r58, 16;
	mov.b32 	%r117, 0;
	@%p50 bra 	$L__BB1_30;
	and.b32  	%r117, %r58, 2147483632;
	neg.s32 	%r116, %r117;
	add.s64 	%rd4, %rd1, 32;
	mov.u32 	%r115, %r33;
$L__BB1_29:
	.pragma "nounroll";
	mul.wide.s32 	%rd22, %r115, 4;
	add.s64 	%rd23, %rd4, %rd22;
	ld.global.f32 	%f291, [%rd23+-32];
	div.rn.f32 	%f292, %f291, %f364;
	st.global.f32 	[%rd23+-32], %f292;
	ld.global.f32 	%f293, [%rd23+-28];
	div.rn.f32 	%f294, %f293, %f364;
	st.global.f32 	[%rd23+-28], %f294;
	ld.global.f32 	%f295, [%rd23+-24];
	div.rn.f32 	%f296, %f295, %f364;
	st.global.f32 	[%rd23+-24], %f296;
	ld.global.f32 	%f297, [%rd23+-20];
	div.rn.f32 	%f298, %f297, %f364;
	st.global.f32 	[%rd23+-20], %f298;
	ld.global.f32 	%f299, [%rd23+-16];
	div.rn.f32 	%f300, %f299, %f364;
	st.global.f32 	[%rd23+-16], %f300;
	ld.global.f32 	%f301, [%rd23+-12];
	div.rn.f32 	%f302, %f301, %f364;
	st.global.f32 	[%rd23+-12], %f302;
	ld.global.f32 	%f303, [%rd23+-8];
	div.rn.f32 	%f304, %f303, %f364;
	st.global.f32 	[%rd23+-8], %f304;
	ld.global.f32 	%f305, [%rd23+-4];
	div.rn.f32 	%f306, %f305, %f364;
	st.global.f32 	[%rd23+-4], %f306;
	ld.global.f32 	%f307, [%rd23];
	div.rn.f32 	%f308, %f307, %f364;
	st.global.f32 	[%rd23], %f308;
	ld.global.f32 	%f309, [%rd23+4];
	div.rn.f32 	%f310, %f309, %f364;
	st.global.f32 	[%rd23+4], %f310;
	ld.global.f32 	%f311, [%rd23+8];
	div.rn.f32 	%f312, %f311, %f364;
	st.global.f32 	[%rd23+8], %f312;
	ld.global.f32 	%f313, [%rd23+12];
	div.rn.f32 	%f314, %f313, %f364;
	st.global.f32 	[%rd23+12], %f314;
	ld.global.f32 	%f315, [%rd23+16];
	div.rn.f32 	%f316, %f315, %f364;
	st.global.f32 	[%rd23+16], %f316;
	ld.global.f32 	%f317, [%rd23+20];
	div.rn.f32 	%f318, %f317, %f364;
	st.global.f32 	[%rd23+20], %f318;
	ld.global.f32 	%f319, [%rd23+24];
	div.rn.f32 	%f320, %f319, %f364;
	st.global.f32 	[%rd23+24], %f320;
	ld.global.f32 	%f321, [%rd23+28];
	div.rn.f32 	%f322, %f321, %f364;
	st.global.f32 	[%rd23+28], %f322;
	add.s32 	%r116, %r116, 16;
	add.s32 	%r115, %r115, 16;
	setp.ne.s32 	%p51, %r116, 0;
	@%p51 bra 	$L__BB1_29;
$L__BB1_30:
	setp.eq.s32 	%p52, %r34, 0;
	@%p52 bra 	$L__BB1_39;
	and.b32  	%r46, %r58, 7;
	setp.lt.u32 	%p53, %r34, 8;
	@%p53 bra 	$L__BB1_33;
	add.s32 	%r101, %r117, %r33;
	mul.wide.s32 	%rd24, %r101, 4;
	add.s64 	%rd25, %rd1, %rd24;
	ld.global.f32 	%f323, [%rd25];
	div.rn.f32 	%f324, %f323, %f364;
	st.global.f32 	[%rd25], %f324;
	ld.global.f32 	%f325, [%rd25+4];
	div.rn.f32 	%f326, %f325, %f364;
	st.global.f32 	[%rd25+4], %f326;
	ld.global.f32 	%f327, [%rd25+8];
	div.rn.f32 	%f328, %f327, %f364;
	st.global.f32 	[%rd25+8], %f328;
	ld.global.f32 	%f329, [%rd25+12];
	div.rn.f32 	%f330, %f329, %f364;
	st.global.f32 	[%rd25+12], %f330;
	ld.global.f32 	%f331, [%rd25+16];
	div.rn.f32 	%f332, %f331, %f364;
	st.global.f32 	[%rd25+16], %f332;
	ld.global.f32 	%f333, [%rd25+20];
	div.rn.f32 	%f334, %f333, %f364;
	st.global.f32 	[%rd25+20], %f334;
	ld.global.f32 	%f335, [%rd25+24];
	div.rn.f32 	%f336, %f335, %f364;
	st.global.f32 	[%rd25+24], %f336;
	ld.global.f32 	%f337, [%rd25+28];
	div.rn.f32 	%f338, %f337, %f364;
	st.global.f32 	[%rd25+28], %f338;
	add.s32 	%r117, %r117, 8;
$L__BB1_33:
	setp.eq.s32 	%p54, %r46, 0;
	@%p54 bra 	$L__BB1_39;
	and.b32  	%r49, %r58, 3;
	setp.lt.u32 	%p55, %r46, 4;
	@%p55 bra 	$L__BB1_36;
	add.s32 	%r102, %r117, %r33;
	mul.wide.s32 	%rd26, %r102, 4;
	add.s64 	%rd27, %rd1, %rd26;
	ld.global.f32 	%f339, [%rd27];
	div.rn.f32 	%f340, %f339, %f364;
	st.global.f32 	[%rd27], %f340;
	ld.global.f32 	%f341, [%rd27+4];
	div.rn.f32 	%f342, %f341, %f364;
	st.global.f32 	[%rd27+4], %f342;
	ld.global.f32 	%f343, [%rd27+8];
	div.rn.f32 	%f344, %f343, %f364;
	st.global.f32 	[%rd27+8], %f344;
	ld.global.f32 	%f345, [%rd27+12];
	div.rn.f32 	%f346, %f345, %f364;
	st.global.f32 	[%rd27+12], %f346;
	add.s32 	%r117, %r117, 4;
$L__BB1_36:
	setp.eq.s32 	%p56, %r49, 0;
	@%p56 bra 	$L__BB1_39;
	add.s32 	%r121, %r117, %r33;
	neg.s32 	%r120, %r49;
$L__BB1_38:
	.pragma "nounroll";
	mul.wide.s32 	%rd28, %r121, 4;
	add.s64 	%rd29, %rd1, %rd28;
	ld.global.f32 	%f347, [%rd29];
	div.rn.f32 	%f348, %f347, %f364;
	st.global.f32 	[%rd29], %f348;
	add.s32 	%r121, %r121, 1;
	add.s32 	%r120, %r120, 1;
	setp.ne.s32 	%p57, %r120, 0;
	@%p57 bra 	$L__BB1_38;
$L__BB1_39:
	ret;

}
	// .globl	compute_output
.visible .entry compute_output(
	.param .u64 .ptr .align 1 compute_output_param_0,
	.param .u64 .ptr .align 1 compute_output_param_1,
	.param .u64 .ptr .align 1 compute_output_param_2,
	.param .u32 compute_output_param_3,
	.param .u32 compute_output_param_4
)
{
	.reg .pred 	%p<13>;
	.reg .b32 	%r<45>;
	.reg .b32 	%f<68>;
	.reg .b64 	%rd<40>;

	ld.param.u64 	%rd5, [compute_output_param_0];
	ld.param.u64 	%rd6, [compute_output_param_1];
	ld.param.u64 	%rd4, [compute_output_param_2];
	ld.param.u32 	%r20, [compute_output_param_3];
	ld.param.u32 	%r22, [compute_output_param_4];
	cvta.to.global.u64 	%rd1, %rd6;
	cvta.to.global.u64 	%rd2, %rd5;
	mov.u32 	%r23, %ctaid.x;
	mov.u32 	%r24, %ntid.x;
	mov.u32 	%r25, %tid.x;
	mad.lo.s32 	%r1, %r23, %r24, %r25;
	mov.u32 	%r26, %ctaid.y;
	mov.u32 	%r27, %ntid.y;
	mov.u32 	%r28, %tid.y;
	mad.lo.s32 	%r29, %r26, %r27, %r28;
	setp.ge.s32 	%p1, %r1, %r20;
	setp.ge.s32 	%p2, %r29, %r22;
	or.pred  	%p3, %p1, %p2;
	@%p3 bra 	$L__BB2_14;
	setp.lt.s32 	%p4, %r20, 1;
	mov.f32 	%f67, 0f00000000;
	@%p4 bra 	$L__BB2_13;
	mul.lo.s32 	%r3, %r20, %r1;
	and.b32  	%r4, %r20, 7;
	setp.lt.u32 	%p5, %r20, 8;
	mov.f32 	%f67, 0f00000000;
	mov.b32 	%r43, 0;
	@%p5 bra 	$L__BB2_5;
	and.b32  	%r43, %r20, 2147483640;
	neg.s32 	%r41, %r43;
	shl.b32 	%r7, %r22, 3;
	add.s64 	%rd3, %rd2, 16;
	mov.f32 	%f67, 0f00000000;
	mul.wide.s32 	%rd11, %r22, 4;
	mov.u32 	%r39, %r3;
	mov.u32 	%r40, %r29;
$L__BB2_4:
	.pragma "nounroll";
	mul.wide.s32 	%rd7, %r39, 4;
	add.s64 	%rd8, %rd3, %rd7;
	ld.global.f32 	%f17, [%rd8+-16];
	mul.wide.s32 	%rd9, %r40, 4;
	add.s64 	%rd10, %rd1, %rd9;
	ld.global.f32 	%f18, [%rd10];
	fma.rn.f32 	%f19, %f17, %f18, %f67;
	ld.global.f32 	%f20, [%rd8+-12];
	add.s64 	%rd12, %rd10, %rd11;
	ld.global.f32 	%f21, [%rd12];
	fma.rn.f32 	%f22, %f20, %f21, %f19;
	ld.global.f32 	%f23, [%rd8+-8];
	add.s64 	%rd13, %rd12, %rd11;
	ld.global.f32 	%f24, [%rd13];
	fma.rn.f32 	%f25, %f23, %f24, %f22;
	ld.global.f32 	%f26, [%rd8+-4];
	add.s64 	%rd14, %rd13, %rd11;
	ld.global.f32 	%f27, [%rd14];
	fma.rn.f32 	%f28, %f26, %f27, %f25;
	ld.global.f32 	%f29, [%rd8];
	add.s64 	%rd15, %rd14, %rd11;
	ld.global.f32 	%f30, [%rd15];
	fma.rn.f32 	%f31, %f29, %f30, %f28;
	ld.global.f32 	%f32, [%rd8+4];
	add.s64 	%rd16, %rd15, %rd11;
	ld.global.f32 	%f33, [%rd16];
	fma.rn.f32 	%f34, %f32, %f33, %f31;
	ld.global.f32 	%f35, [%rd8+8];
	add.s64 	%rd17, %rd16, %rd11;
	ld.global.f32 	%f36, [%rd17];
	fma.rn.f32 	%f37, %f35, %f36, %f34;
	ld.global.f32 	%f38, [%rd8+12];
	add.s64 	%rd18, %rd17, %rd11;
	ld.global.f32 	%f39, [%rd18];
	fma.rn.f32 	%f67, %f38, %f39, %f37;
	add.s32 	%r41, %r41, 8;
	add.s32 	%r40, %r40, %r7;
	add.s32 	%r39, %r39, 8;
	setp.ne.s32 	%p6, %r41, 0;
	@%p6 bra 	$L__BB2_4;
$L__BB2_5:
	setp.eq.s32 	%p7, %r4, 0;
	@%p7 bra 	$L__BB2_13;
	and.b32  	%r15, %r20, 3;
	setp.lt.u32 	%p8, %r4, 4;
	@%p8 bra 	$L__BB2_8;
	add.s32 	%r31, %r43, %r3;
	mul.wide.s32 	%rd19, %r31, 4;
	add.s64 	%rd20, %rd2, %rd19;
	ld.global.f32 	%f41, [%rd20];
	mad.lo.s32 	%r32, %r43, %r22, %r29;
	mul.wide.s32 	%rd21, %r32, 4;
	add.s64 	%rd22, %rd1, %rd21;
	ld.global.f32 	%f42, [%rd22];
	fma.rn.f32 	%f43, %f41, %f42, %f67;
	ld.global.f32 	%f44, [%rd20+4];
	mul.wide.s32 	%rd23, %r22, 4;
	add.s64 	%rd24, %rd22, %rd23;
	ld.global.f32 	%f45, [%rd24];
	fma.rn.f32 	%f46, %f44, %f45, %f43;
	ld.global.f32 	%f47, [%rd20+8];
	add.s64 	%rd25, %rd24, %rd23;
	ld.global.f32 	%f48, [%rd25];
	fma.rn.f32 	%f49, %f47, %f48, %f46;
	ld.global.f32 	%f50, [%rd20+12];
	add.s64 	%rd26, %rd25, %rd23;
	ld.global.f32 	%f51, [%rd26];
	fma.rn.f32 	%f67, %f50, %f51, %f49;
	add.s32 	%r43, %r43, 4;
$L__BB2_8:
	setp.eq.s32 	%p9, %r15, 0;
	@%p9 bra 	$L__BB2_13;
	setp.eq.s32 	%p10, %r15, 1;
	@%p10 bra 	$L__BB2_11;
	add.s32 	%r33, %r43, %r3;
	mul.wide.s32 	%rd27, %r33, 4;
	add.s64 	%rd28, %rd2, %rd27;
	ld.global.f32 	%f53, [%rd28];
	mad.lo.s32 	%r34, %r43, %r22, %r29;
	mul.wide.s32 	%rd29, %r34, 4;
	add.s64 	%rd30, %rd1, %rd29;
	ld.global.f32 	%f54, [%rd30];
	fma.rn.f32 	%f55, %f53, %f54, %f67;
	ld.global.f32 	%f56, [%rd28+4];
	mul.wide.s32 	%rd31, %r22, 4;
	add.s64 	%rd32, %rd30, %rd31;
	ld.global.f32 	%f57, [%rd32];
	fma.rn.f32 	%f67, %f56, %f57, %f55;
	add.s32 	%r43, %r43, 2;
$L__BB2_11:
	and.b32  	%r35, %r20, 1;
	setp.eq.b32 	%p11, %r35, 1;
	not.pred 	%p12, %p11;
	@%p12 bra 	$L__BB2_13;
	add.s32 	%r36, %r43, %r3;
	mul.wide.s32 	%rd33, %r36, 4;
	add.s64 	%rd34, %rd2, %rd33;
	ld.global.f32 	%f58, [%rd34];
	mad.lo.s32 	%r37, %r43, %r22, %r29;
	mul.wide.s32 	%rd35, %r37, 4;
	add.s64 	%rd36, %rd1, %rd35;
	ld.global.f32 	%f59, [%rd36];
	fma.rn.f32 	%f67, %f58, %f59, %f67;
$L__BB2_13:
	mad.lo.s32 	%r38, %r22, %r1, %r29;
	cvta.to.global.u64 	%rd37, %rd4;
	mul.wide.s32 	%rd38, %r38, 4;
	add.s64 	%rd39, %rd37, %rd38;
	st.global.f32 	[%rd39], %f67;
$L__BB2_14:
	ret;

}


// ===== COMPILED SASS (sm_100) =====

	.target	sm_100

	.elftype	@"ET_EXEC"


//--------------------- .note.nv.tkinfo           --------------------------
	.section	.note.nv.tkinfo,"",@"SHT_NOTE"
	.sectionflags	@"SHF_NOTE_NV_TKINFO"
	.tkinfo
        /*0018*/ 	.word	0x00000002
        /*0030*/ 	.string	""
        /*0030*/ 	.string	"ptxas"
        /*0030*/ 	.string	"Cuda compilation tools, release 13.0, V13.0.88"
        /*0030*/ 	.string	"Build cuda_13.0.r13.0/compiler.36424714_0"
        /*0030*/ 	.string	"-arch sm_100 -m 64 "



//--------------------- .note.nv.cuinfo           --------------------------
	.section	.note.nv.cuinfo,"",@"SHT_NOTE"
	.sectionflags	@"SHF_NOTE_NV_CUINFO"
        /*0018*/ 	.short	0x0002
        /*001a*/ 	.short	0x0064
        /*001c*/ 	.short	0x0082
	.zero		2


//--------------------- .nv.info                  --------------------------
	.section	.nv.info,"",@"SHT_CUDA_INFO"
	.align	4


	//----- nvinfo : EIATTR_REGCOUNT
	.align		4
        /*0000*/ 	.byte	0x04, 0x2f
        /*0002*/ 	.short	(.L_1 - .L_0)
	.align		4
.L_0:
        /*0004*/ 	.word	index@(compute_attention)
        /*0008*/ 	.word	0x00000020


	//----- nvinfo : EIATTR_FRAME_SIZE
	.align		4
.L_1:
        /*000c*/ 	.byte	0x04, 0x11
        /*000e*/ 	.short	(.L_3 - .L_2)
	.align		4
.L_2:
        /*0010*/ 	.word	index@($__internal_2_$__cuda_sm3x_div_rn_noftz_f32_slowpath)
        /*0014*/ 	.word	0x00000000


	//----- nvinfo : EIATTR_FRAME_SIZE
	.align		4
.L_3:
        /*0018*/ 	.byte	0x04, 0x11
        /*001a*/ 	.short	(.L_5 - .L_4)
	.align		4
.L_4:
        /*001c*/ 	.word	index@($__internal_1_$__cuda_sm20_sqrt_rn_f32_slowpath)
        /*0020*/ 	.word	0x00000000


	//----- nvinfo : EIATTR_FRAME_SIZE
	.align		4
.L_5:
        /*0024*/ 	.byte	0x04, 0x11
        /*0026*/ 	.short	(.L_7 - .L_6)
	.align		4
.L_6:
        /*0028*/ 	.word	index@(compute_attention)
        /*002c*/ 	.word	0x00000000


	//----- nvinfo : EIATTR_REGCOUNT
	.align		4
.L_7:
        /*0030*/ 	.byte	0x04, 0x2f
        /*0032*/ 	.short	(.L_9 - .L_8)
	.align		4
.L_8:
        /*0034*/ 	.word	index@(softmax_kernel)
        /*0038*/ 	.word	0x00000020


	//----- nvinfo : EIATTR_FRAME_SIZE
	.align		4
.L_9:
        /*003c*/ 	.byte	0x04, 0x11
        /*003e*/ 	.short	(.L_11 - .L_10)
	.align		4
.L_10:
        /*0040*/ 	.word	index@($__internal_0_$__cuda_sm3x_div_rn_noftz_f32_slowpath)
        /*0044*/ 	.word	0x00000000


	//----- nvinfo : EIATTR_FRAME_SIZE
	.align		4
.L_11:
        /*0048*/ 	.byte	0x04, 0x11
        /*004a*/ 	.short	(.L_13 - .L_12)
	.align		4
.L_12:
        /*004c*/ 	.word	index@(softmax_kernel)
        /*0050*/ 	.word	0x00000000


	//----- nvinfo : EIATTR_REGCOUNT
	.align		4
.L_13:
        /*0054*/ 	.byte	0x04, 0x2f
        /*0056*/ 	.short	(.L_15 - .L_14)
	.align		4
.L_14:
        /*0058*/ 	.word	index@(compute_output)
        /*005c*/ 	.word	0x00000020


	//----- nvinfo : EIATTR_FRAME_SIZE
	.align		4
.L_15:
        /*0060*/ 	.byte	0x04, 0x11
        /*0062*/ 	.short	(.L_17 - .L_16)
	.align		4
.L_16:
        /*0064*/ 	.word	index@(compute_output)
        /*0068*/ 	.word	0x00000000


	//----- nvinfo : EIATTR_MIN_STACK_SIZE
	.align		4
.L_17:
        /*006c*/ 	.byte	0x04, 0x12
        /*006e*/ 	.short	(.L_19 - .L_18)
	.align		4
.L_18:
        /*0070*/ 	.word	index@(compute_output)
        /*0074*/ 	.word	0x00000000


	//----- nvinfo : EIATTR_MIN_STACK_SIZE
	.align		4
.L_19:
        /*0078*/ 	.byte	0x04, 0x12
        /*007a*/ 	.short	(.L_21 - .L_20)
	.align		4
.L_20:
        /*007c*/ 	.word	index@(softmax_kernel)
        /*0080*/ 	.word	0x00000000


	//----- nvinfo : EIATTR_MIN_STACK_SIZE
	.align		4
.L_21:
        /*0084*/ 	.byte	0x04, 0x12
        /*0086*/ 	.short	(.L_23 - .L_22)
	.align		4
.L_22:
        /*0088*/ 	.word	index@(compute_attention)
        /*008c*/ 	.word	0x00000000
.L_23:


//--------------------- .nv.compat                --------------------------
	.section	.nv.compat,"",@"SHT_CUDA_COMPAT_INFO"
	.align	4
        /*0000*/ 	.byte	0x02, 0x09, 0x00, 0x00, 0x02, 0x02, 0x01, 0x00, 0x02, 0x05, 0x05, 0x00, 0x03, 0x07, 0x01, 0x01
        /*0010*/ 	.byte	0x02, 0x03, 0x00, 0x00, 0x02, 0x06, 0x01, 0x00, 0x04, 0x0b, 0x08, 0x00, 0x01, 0x00, 0x00, 0x00
        /*0020*/ 	.byte	0x00, 0x00, 0x00, 0x00


//--------------------- .nv.info.compute_output   --------------------------
	.section	.nv.info.compute_output,"",@"SHT_CUDA_INFO"
	.sectionflags	@""
	.align	4


	//----- nvinfo : EIATTR_CUDA_API_VERSION
	.align		4
        /*0000*/ 	.byte	0x04, 0x37
        /*0002*/ 	.short	(.L_25 - .L_24)
.L_24:
        /*0004*/ 	.word	0x00000082


	//----- nvinfo : EIATTR_KPARAM_INFO
	.align		4
.L_25:
        /*0008*/ 	.byte	0x04, 0x17
        /*000a*/ 	.short	(.L_27 - .L_26)
.L_26:
        /*000c*/ 	.word	0x00000000
        /*0010*/ 	.short	0x0004
        /*0012*/ 	.short	0x001c
        /*0014*/ 	.byte	0x00, 0xf0, 0x11, 0x00


	//----- nvinfo : EIATTR_KPARAM_INFO
	.align		4
.L_27:
        /*0018*/ 	.byte	0x04, 0x17
        /*001a*/ 	.short	(.L_29 - .L_28)
.L_28:
        /*001c*/ 	.word	0x00000000
        /*0020*/ 	.short	0x0003
        /*0022*/ 	.short	0x0018
        /*0024*/ 	.byte	0x00, 0xf0, 0x11, 0x00


	//----- nvinfo : EIATTR_KPARAM_INFO
	.align		4
.L_29:
        /*0028*/ 	.byte	0x04, 0x17
        /*002a*/ 	.short	(.L_31 - .L_30)
.L_30:
        /*002c*/ 	.word	0x00000000
        /*0030*/ 	.short	0x0002
        /*0032*/ 	.short	0x0010
        /*0034*/ 	.byte	0x00, 0xf5, 0x21, 0x00


	//----- nvinfo : EIATTR_KPARAM_INFO
	.align		4
.L_31:
        /*0038*/ 	.byte	0x04, 0x17
        /*003a*/ 	.short	(.L_33 - .L_32)
.L_32:
        /*003c*/ 	.word	0x00000000
        /*0040*/ 	.short	0x0001
        /*0042*/ 	.short	0x0008
        /*0044*/ 	.byte	0x00, 0xf5, 0x21, 0x00


	//----- nvinfo : EIATTR_KPARAM_INFO
	.align		4
.L_33:
        /*0048*/ 	.byte	0x04, 0x17
        /*004a*/ 	.short	(.L_35 - .L_34)
.L_34:
        /*004c*/ 	.word	0x00000000
        /*0050*/ 	.short	0x0000
        /*0052*/ 	.short	0x0000
        /*0054*/ 	.byte	0x00, 0xf5, 0x21, 0x00


	//----- nvinfo : EIATTR_SPARSE_MMA_MASK
	.align		4
.L_35:
        /*0058*/ 	.byte	0x03, 0x50
        /*005a*/ 	.short	0x0000


	//----- nvinfo : EIATTR_MAXREG_COUNT
	.align		4
        /*005c*/ 	.byte	0x03, 0x1b
        /*005e*/ 	.short	0x00ff


	//----- nvinfo : EIATTR_MERCURY_ISA_VERSION
	.align		4
        /*0060*/ 	.byte	0x03, 0x5f
        /*0062*/ 	.short	0x0101


	//----- nvinfo : EIATTR_VRC_CTA_INIT_COUNT
	.align		4
        /*0064*/ 	.byte	0x02, 0x4a
	.zero		1
	.zero		1


	//----- nvinfo : EIATTR_EXIT_INSTR_OFFSETS
	.align		4
        /*0068*/ 	.byte	0x04, 0x1c
        /*006a*/ 	.short	(.L_37 - .L_36)


	//   ....[0]....
.L_36:
        /*006c*/ 	.word	0x000000c0


	//   ....[1]....
        /*0070*/ 	.word	0x00000830


	//----- nvinfo : EIATTR_CBANK_PARAM_SIZE
	.align		4
.L_37:
        /*0074*/ 	.byte	0x03, 0x19
        /*0076*/ 	.short	0x0020


	//----- nvinfo : EIATTR_PARAM_CBANK
	.align		4
        /*0078*/ 	.byte	0x04, 0x0a
        /*007a*/ 	.short	(.L_39 - .L_38)
	.align		4
.L_38:
        /*007c*/ 	.word	index@(.nv.constant0.compute_output)
        /*0080*/ 	.short	0x0380
        /*0082*/ 	.short	0x0020


	//----- nvinfo : EIATTR_SW_WAR
	.align		4
.L_39:
        /*0084*/ 	.byte	0x04, 0x36
        /*0086*/ 	.short	(.L_41 - .L_40)
.L_40:
        /*0088*/ 	.word	0x00000008
.L_41:


//--------------------- .nv.info.softmax_kernel   --------------------------
	.section	.nv.info.softmax_kernel,"",@"SHT_CUDA_INFO"
	.sectionflags	@""
	.align	4


	//----- nvinfo : EIATTR_CUDA_API_VERSION
	.align		4
        /*0000*/ 	.byte	0x04, 0x37
        /*0002*/ 	.short	(.L_43 - .L_42)
.L_42:
        /*0004*/ 	.word	0x00000082


	//----- nvinfo : EIATTR_KPARAM_INFO
	.align		4
.L_43:
        /*0008*/ 	.byte	0x04, 0x17
        /*000a*/ 	.short	(.L_45 - .L_44)
.L_44:
        /*000c*/ 	.word	0x00000000
        /*0010*/ 	.short	0x0001
        /*0012*/ 	.short	0x0008
        /*0014*/ 	.byte	0x00, 0xf0, 0x11, 0x00


	//----- nvinfo : EIATTR_KPARAM_INFO
	.align		4
.L_45:
        /*0018*/ 	.byte	0x04, 0x17
        /*001a*/ 	.short	(.L_47 - .L_46)
.L_46:
        /*001c*/ 	.word	0x00000000
        /*0020*/ 	.short	0x0000
        /*0022*/ 	.short	0x0000
        /*0024*/ 	.byte	0x00, 0xf5, 0x21, 0x00


	//----- nvinfo : EIATTR_SPARSE_MMA_MASK
	.align		4
.L_47:
        /*0028*/ 	.byte	0x03, 0x50
        /*002a*/ 	.short	0x0000


	//----- nvinfo : EIATTR_MAXREG_COUNT
	.align		4
        /*002c*/ 	.byte	0x03, 0x1b
        /*002e*/ 	.short	0x00ff


	//----- nvinfo : EIATTR_MERCURY_ISA_VERSION
	.align		4
        /*0030*/ 	.byte	0x03, 0x5f
        /*0032*/ 	.short	0x0101


	//----- nvinfo : EIATTR_VRC_CTA_INIT_COUNT
	.align		4
        /*0034*/ 	.byte	0x02, 0x4a
	.zero		1
	.zero		1


	//----- nvinfo : EIATTR_EXIT_INSTR_OFFSETS
	.align		4
        /*0038*/ 	.byte	0x04, 0x1c
        /*003a*/ 	.short	(.L_49 - .L_48)


	//   ....[0]....
.L_48:
        /*003c*/ 	.word	0x00000070


	//   ....[1]....
        /*0040*/ 	.word	0x00001820


	//   ....[2]....
        /*0044*/ 	.word	0x000028d0


	//   ....[3]....
        /*0048*/ 	.word	0x00003130


	//   ....[4]....
        /*004c*/ 	.word	0x000035b0


	//   ....[5]....
        /*0050*/ 	.word	0x00003730


	//----- nvinfo : EIATTR_CRS_STACK_SIZE
	.align		4
.L_49:
        /*0054*/ 	.byte	0x04, 0x1e
        /*0056*/ 	.short	(.L_51 - .L_50)
.L_50:
        /*0058*/ 	.word	0x00000000


	//----- nvinfo : EIATTR_CBANK_PARAM_SIZE
	.align		4
.L_51:
        /*005c*/ 	.byte	0x03, 0x19
        /*005e*/ 	.short	0x000c


	//----- nvinfo : EIATTR_PARAM_CBANK
	.align		4
        /*0060*/ 	.byte	0x04, 0x0a
        /*0062*/ 	.short	(.L_53 - .L_52)
	.align		4
.L_52:
        /*0064*/ 	.word	index@(.nv.constant0.softmax_kernel)
        /*0068*/ 	.short	0x0380
        /*006a*/ 	.short	0x000c


	//----- nvinfo : EIATTR_SW_WAR
	.align		4
.L_53:
        /*006c*/ 	.byte	0x04, 0x36
        /*006e*/ 	.short	(.L_55 - .L_54)
.L_54:
        /*0070*/ 	.word	0x00000008
.L_55:


//--------------------- .nv.info.compute_attention --------------------------
	.section	.nv.info.compute_attention,"",@"SHT_CUDA_INFO"
	.sectionflags	@""
	.align	4


	//----- nvinfo : EIATTR_CUDA_API_VERSION
	.align		4
        /*0000*/ 	.byte	0x04, 0x37
        /*0002*/ 	.short	(.L_57 - .L_56)
.L_56:
        /*0004*/ 	.word	0x00000082


	//----- nvinfo : EIATTR_KPARAM_INFO
	.align		4
.L_57:
        /*0008*/ 	.byte	0x04, 0x17
        /*000a*/ 	.short	(.L_59 - .L_58)
.L_58:
        /*000c*/ 	.word	0x00000000
        /*0010*/ 	.short	0x0005
        /*0012*/ 	.short	0x0024
        /*0014*/ 	.byte	0x00, 0xf0, 0x11, 0x00


	//----- nvinfo : EIATTR_KPARAM_INFO
	.align		4
.L_59:
        /*0018*/ 	.byte	0x04, 0x17
        /*001a*/ 	.short	(.L_61 - .L_60)
.L_60:
        /*001c*/ 	.word	0x00000000
        /*0020*/ 	.short	0x0004
        /*0022*/ 	.short	0x0020
        /*0024*/ 	.byte	0x00, 0xf0, 0x11, 0x00


	//----- nvinfo : EIATTR_KPARAM_INFO
	.align		4
.L_61:
        /*0028*/ 	.byte	0x04, 0x17
        /*002a*/ 	.short	(.L_63 - .L_62)
.L_62:
        /*002c*/ 	.word	0x00000000
        /*0030*/ 	.short	0x0003
        /*0032*/ 	.short	0x0018
        /*0034*/ 	.byte	0x00, 0xf5, 0x21, 0x00


	//----- nvinfo : EIATTR_KPARAM_INFO
	.align		4
.L_63:
        /*0038*/ 	.byte	0x04, 0x17
        /*003a*/ 	.short	(.L_65 - .L_64)
.L_64:
        /*003c*/ 	.word	0x00000000
        /*0040*/ 	.short	0x0002
        /*0042*/ 	.short	0x0010
        /*0044*/ 	.byte	0x00, 0xf5, 0x21, 0x00


	//----- nvinfo : EIATTR_KPARAM_INFO
	.align		4
.L_65:
        /*0048*/ 	.byte	0x04, 0x17
        /*004a*/ 	.short	(.L_67 - .L_66)
.L_66:
        /*004c*/ 	.word	0x00000000
        /*0050*/ 	.short	0x0001
        /*0052*/ 	.short	0x0008
        /*0054*/ 	.byte	0x00, 0xf5, 0x21, 0x00


	//----- nvinfo : EIATTR_KPARAM_INFO
	.align		4
.L_67:
        /*0058*/ 	.byte	0x04, 0x17
        /*005a*/ 	.short	(.L_69 - .L_68)
.L_68:
        /*005c*/ 	.word	0x00000000
        /*0060*/ 	.short	0x0000
        /*0062*/ 	.short	0x0000
        /*0064*/ 	.byte	0x00, 0xf5, 0x21, 0x00


	//----- nvinfo : EIATTR_SPARSE_MMA_MASK
	.align		4
.L_69:
        /*0068*/ 	.byte	0x03, 0x50
        /*006a*/ 	.short	0x0000


	//----- nvinfo : EIATTR_MAXREG_COUNT
	.align		4
        /*006c*/ 	.byte	0x03, 0x1b
        /*006e*/ 	.short	0x00ff


	//----- nvinfo : EIATTR_MERCURY_ISA_VERSION
	.align		4
        /*0070*/ 	.byte	0x03, 0x5f
        /*0072*/ 	.short	0x0101


	//----- nvinfo : EIATTR_VRC_CTA_INIT_COUNT
	.align		4
        /*0074*/ 	.byte	0x02, 0x4a
	.zero		1
	.zero		1


	//----- nvinfo : EIATTR_EXIT_INSTR_OFFSETS
	.align		4
        /*0078*/ 	.byte	0x04, 0x1c
        /*007a*/ 	.short	(.L_71 - .L_70)


	//   ....[0]....
.L_70:
        /*007c*/ 	.word	0x000000c0


	//   ....[1]....
        /*0080*/ 	.word	0x00000db0


	//----- nvinfo : EIATTR_CRS_STACK_SIZE
	.align		4
.L_71:
        /*0084*/ 	.byte	0x04, 0x1e
        /*0086*/ 	.short	(.L_73 - .L_72)
.L_72:
        /*0088*/ 	.word	0x00000000


	//----- nvinfo : EIATTR_CBANK_PARAM_SIZE
	.align		4
.L_73:
        /*008c*/ 	.byte	0x03, 0x19
        /*008e*/ 	.short	0x0028


	//----- nvinfo : EIATTR_PARAM_CBANK
	.align		4
        /*0090*/ 	.byte	0x04, 0x0a
        /*0092*/ 	.short	(.L_75 - .L_74)
	.align		4
.L_74:
        /*0094*/ 	.word	index@(.nv.constant0.compute_attention)
        /*0098*/ 	.short	0x0380
        /*009a*/ 	.short	0x0028


	//----- nvinfo : EIATTR_SW_WAR
	.align		4
.L_75:
        /*009c*/ 	.byte	0x04, 0x36
        /*009e*/ 	.short	(.L_77 - .L_76)
.L_76:
        /*00a0*/ 	.word	0x00000008
.L_77:


//--------------------- .nv.callgraph             --------------------------
	.section	.nv.callgraph,"",@"SHT_CUDA_CALLGRAPH"
	.align	4
	.sectionentsize	8
	.align		4
        /*0000*/ 	.word	0x00000000
	.align		4
        /*0004*/ 	.word	0xffffffff
	.align		4
        /*0008*/ 	.word	0x00000000
	.align		4
        /*000c*/ 	.word	0xfffffffe
	.align		4
        /*0010*/ 	.word	0x00000000
	.align		4
        /*0014*/ 	.word	0xfffffffd
	.align		4
        /*0018*/ 	.word	0x00000000
	.align		4
        /*001c*/ 	.word	0xfffffffc


//--------------------- .text.compute_output      --------------------------
	.section	.text.compute_output,"ax",@progbits
	.align	128
        .global         compute_output
        .type           compute_output,@function
        .size           compute_output,(.L_x_117 - compute_output)
        .other          compute_output,@"STO_CUDA_ENTRY STV_DEFAULT"
compute_output:
.text.compute_output:
[----:B------:R-:W-:Y:S01]  /*0000*/  LDC R1, c[0x0][0x37c] ;  /* 0x0000df00ff017b82 */ /* 0x000fe20000000800 */
[----:B------:R-:W0:Y:S07]  /*0010*/  S2R R5, SR_TID.Y ;  /* 0x0000000000057919 */ /* 0x000e2e0000002200 */
[----:B------:R-:W1:Y:S01]  /*0020*/  LDC R17, c[0x0][0x360] ;  /* 0x0000d800ff117b82 */ /* 0x000e620000000800 */
[----:B------:R-:W1:Y:S07]  /*0030*/  S2R R4, SR_TID.X ;  /* 0x0000000000047919 */ /* 0x000e6e0000002100 */
[----:B------:R-:W0:Y:S08]  /*0040*/  S2UR UR5, SR_CTAID.Y ;  /* 0x00000000000579c3 */ /* 0x000e300000002600 */
[----:B------:R-:W0:Y:S08]  /*0050*/  LDC R0, c[0x0][0x364] ;  /* 0x0000d900ff007b82 */ /* 0x000e300000000800 */
[----:B------:R-:W1:Y:S08]  /*0060*/  S2UR UR4, SR_CTAID.X ;  /* 0x00000000000479c3 */ /* 0x000e700000002500 */
[----:B------:R-:W2:Y:S01]  /*0070*/  LDC.64 R2, c[0x0][0x398] ;  /* 0x0000e600ff027b82 */ /* 0x000ea20000000a00 */
[----:B0-----:R-:W-:-:S02]  /*0080*/  IMAD R0, R0, UR5, R5 ;  /* 0x0000000500007c24 */ /* 0x001fc4000f8e0205 */
[----:B-1----:R-:W-:-:S03]  /*0090*/  IMAD R17, R17, UR4, R4 ;  /* 0x0000000411117c24 */ /* 0x002fc6000f8e0204 */
[----:B--2---:R-:W-:-:S04]  /*00a0*/  ISETP.GE.AND P0, PT, R0, R3, PT ;  /* 0x000000030000720c */ /* 0x004fc80003f06270 */
[----:B------:R-:W-:-:S13]  /*00b0*/  ISETP.GE.OR P0, PT, R17, R2, P0 ;  /* 0x000000021100720c */ /* 0x000fda0000706670 */
[----:B------:R-:W-:Y:S05]  /*00c0*/  @P0 EXIT ;  /* 0x000000000000094d */ /* 0x000fea0003800000 */
[----:B------:R-:W-:Y:S01]  /*00d0*/  ISETP.GE.AND P0, PT, R2, 0x1, PT ;  /* 0x000000010200780c */ /* 0x000fe20003f06270 */
[----:B------:R-:W0:Y:S01]  /*00e0*/  LDCU.64 UR6, c[0x0][0x358] ;  /* 0x00006b00ff0677ac */ /* 0x000e220008000a00 */
[----:B------:R-:W-:-:S11]  /*00f0*/  HFMA2 R27, -RZ, RZ, 0, 0 ;  /* 0x00000000ff1b7431 */ /* 0x000fd600000001ff */
[----:B------:R-:W-:Y:S05]  /*0100*/  @!P0 BRA `(.L_x_0) ;  /* 0x0000000400b88947 */ /* 0x000fea0003800000 */
[C---:B------:R-:W-:Y:S01]  /*0110*/  ISETP.GE.U32.AND P1, PT, R2.reuse, 0x8, PT ;  /* 0x000000080200780c */ /* 0x040fe20003f26070 */
[----:B------:R-:W-:Y:S01]  /*0120*/  IMAD R16, R17, R2, RZ ;  /* 0x0000000211107224 */ /* 0x000fe200078e02ff */
[----:B------:R-:W-:Y:S02]  /*0130*/  LOP3.LUT R26, R2, 0x7, RZ, 0xc0, !PT ;  /* 0x00000007021a7812 */ /* 0x000fe400078ec0ff */
[----:B------:R-:W-:Y:S02]  /*0140*/  MOV R27, RZ ;  /* 0x000000ff001b7202 */ /* 0x000fe40000000f00 */
[----:B------:R-:W-:Y:S02]  /*0150*/  ISETP.NE.AND P0, PT, R26, RZ, PT ;  /* 0x000000ff1a00720c */ /* 0x000fe40003f05270 */
[----:B------:R-:W-:-:S05]  /*0160*/  MOV R19, RZ ;  /* 0x000000ff00137202 */ /* 0x000fca0000000f00 */
[----:B------:R-:W-:Y:S06]  /*0170*/  @!P1 BRA `(.L_x_1) ;  /* 0x0000000000c49947 */ /* 0x000fec0003800000 */
[----:B------:R-:W1:Y:S01]  /*0180*/  LDCU.64 UR4, c[0x0][0x380] ;  /* 0x00007000ff0477ac */ /* 0x000e620008000a00 */
[----:B------:R-:W-:Y:S02]  /*0190*/  LOP3.LUT R19, R2, 0x7ffffff8, RZ, 0xc0, !PT ;  /* 0x7ffffff802137812 */ /* 0x000fe400078ec0ff */
[----:B------:R-:W-:Y:S02]  /*01a0*/  MOV R27, RZ ;  /* 0x000000ff001b7202 */ /* 0x000fe40000000f00 */
[----:B------:R-:W-:Y:S02]  /*01b0*/  MOV R18, R16 ;  /* 0x0000001000127202 */ /* 0x000fe40000000f00 */
[----:B------:R-:W-:Y:S02]  /*01c0*/  MOV R20, R0 ;  /* 0x0000000000147202 */ /* 0x000fe40000000f00 */
[----:B------:R-:W-:Y:S01]  /*01d0*/  IADD3 R21, PT, PT, -R19, RZ, RZ ;  /* 0x000000ff13157210 */ /* 0x000fe20007ffe1ff */
[----:B-1----:R-:W-:-:S04]  /*01e0*/  UIADD3 UR4, UP0, UPT, UR4, 0x10, URZ ;  /* 0x0000001004047890 */ /* 0x002fc8000ff1e0ff */
[----:B------:R-:W-:-:S12]  /*01f0*/  UIADD3.X UR5, UPT, UPT, URZ, UR5, URZ, UP0, !UPT ;  /* 0x00000005ff057290 */ /* 0x000fd800087fe4ff */
.L_x_2:
[----:B------:R-:W1:Y:S01]  /*0200*/  LDC.64 R12, c[0x0][0x388] ;  /* 0x0000e200ff0c7b82 */ /* 0x000e620000000a00 */
[----:B------:R-:W-:Y:S02]  /*0210*/  MOV R4, UR4 ;  /* 0x0000000400047c02 */ /* 0x000fe40008000f00 */
[----:B------:R-:W-:-:S03]  /*0220*/  MOV R5, UR5 ;  /* 0x0000000500057c02 */ /* 0x000fc60008000f00 */
[----:B------:R-:W-:-:S05]  /*0230*/  IMAD.WIDE R4, R18, 0x4, R4 ;  /* 0x0000000412047825 */ /* 0x000fca00078e0204 */
[----:B0-----:R-:W2:Y:S04]  /*0240*/  LDG.E R28, desc[UR6][R4.64+-0x10] ;  /* 0xfffff006041c7981 */ /* 0x001ea8000c1e1900 */
[----:B------:R-:W3:Y:S04]  /*0250*/  LDG.E R22, desc[UR6][R4.64+-0xc] ;  /* 0xfffff40604167981 */ /* 0x000ee8000c1e1900 */
[----:B------:R-:W4:Y:S01]  /*0260*/  LDG.E R25, desc[UR6][R4.64+-0x8] ;  /* 0xfffff80604197981 */ /* 0x000f22000c1e1900 */
[----:B-1----:R-:W-:-:S05]  /*0270*/  IMAD.WIDE R12, R20, 0x4, R12 ;  /* 0x00000004140c7825 */ /* 0x002fca00078e020c */
[----:B------:R0:W2:Y:S01]  /*0280*/  LDG.E R24, desc[UR6][R12.64] ;  /* 0x000000060c187981 */ /* 0x0000a2000c1e1900 */
[----:B------:R-:W-:-:S05]  /*0290*/  IMAD.WIDE R14, R3, 0x4, R12 ;  /* 0x00000004030e7825 */ /* 0x000fca00078e020c */
[----:B------:R1:W3:Y:S01]  /*02a0*/  LDG.E R23, desc[UR6][R14.64] ;  /* 0x000000060e177981 */ /* 0x0002e2000c1e1900 */
[----:B------:R-:W-:-:S04]  /*02b0*/  IMAD.WIDE R6, R3, 0x4, R14 ;  /* 0x0000000403067825 */ /* 0x000fc800078e020e */
[C---:B------:R-:W-:Y:S02]  /*02c0*/  IMAD.WIDE R8, R3.reuse, 0x4, R6 ;  /* 0x0000000403087825 */ /* 0x040fe400078e0206 */
[----:B------:R-:W4:Y:S02]  /*02d0*/  LDG.E R6, desc[UR6][R6.64] ;  /* 0x0000000606067981 */ /* 0x000f24000c1e1900 */
[C---:B------:R-:W-:Y:S02]  /*02e0*/  IMAD.WIDE R10, R3.reuse, 0x4, R8 ;  /* 0x00000004030a7825 */ /* 0x040fe400078e0208 */
[----:B------:R5:W4:Y:S02]  /*02f0*/  LDG.E R29, desc[UR6][R8.64] ;  /* 0x00000006081d7981 */ /* 0x000b24000c1e1900 */
[C---:B0-----:R-:W-:Y:S02]  /*0300*/  IMAD.WIDE R12, R3.reuse, 0x4, R10 ;  /* 0x00000004030c7825 */ /* 0x041fe400078e020a */
[----:B------:R-:W4:Y:S02]  /*0310*/  LDG.E R7, desc[UR6][R10.64] ;  /* 0x000000060a077981 */ /* 0x000f24000c1e1900 */
[----:B-1----:R-:W-:-:S02]  /*0320*/  IMAD.WIDE R14, R3, 0x4, R12 ;  /* 0x00000004030e7825 */ /* 0x002fc400078e020c */
[----:B------:R-:W4:Y:S02]  /*0330*/  LDG.E R10, desc[UR6][R4.64+-0x4] ;  /* 0xfffffc06040a7981 */ /* 0x000f24000c1e1900 */
[----:B-----5:R-:W-:Y:S02]  /*0340*/  IMAD.WIDE R8, R3, 0x4, R14 ;  /* 0x0000000403087825 */ /* 0x020fe400078e020e */
[----:B------:R-:W5:Y:S04]  /*0350*/  LDG.E R11, desc[UR6][R4.64+0x8] ;  /* 0x00000806040b7981 */ /* 0x000f68000c1e1900 */
[----:B------:R-:W5:Y:S01]  /*0360*/  LDG.E R9, desc[UR6][R8.64] ;  /* 0x0000000608097981 */ /* 0x000f62000c1e1900 */
[----:B--2---:R-:W-:-:S03]  /*0370*/  FFMA R27, R28, R24, R27 ;  /* 0x000000181c1b7223 */ /* 0x004fc6000000001b */
[----:B------:R-:W2:Y:S04]  /*0380*/  LDG.E R28, desc[UR6][R4.64] ;  /* 0x00000006041c7981 */ /* 0x000ea8000c1e1900 */
[----:B------:R-:W5:Y:S04]  /*0390*/  LDG.E R24, desc[UR6][R12.64] ;  /* 0x000000060c187981 */ /* 0x000f68000c1e1900 */
[----:B------:R-:W5:Y:S04]  /*03a0*/  LDG.E R13, desc[UR6][R4.64+0x4] ;  /* 0x00000406040d7981 */ /* 0x000f68000c1e1900 */
[----:B------:R-:W5:Y:S04]  /*03b0*/  LDG.E R12, desc[UR6][R4.64+0xc] ;  /* 0x00000c06040c7981 */ /* 0x000f68000c1e1900 */
[----:B------:R-:W5:Y:S01]  /*03c0*/  LDG.E R4, desc[UR6][R14.64] ;  /* 0x000000060e047981 */ /* 0x000f62000c1e1900 */
[----:B---3--:R-:W-:Y:S01]  /*03d0*/  FFMA R22, R22, R23, R27 ;  /* 0x0000001716167223 */ /* 0x008fe2000000001b */
[----:B------:R-:W-:-:S03]  /*03e0*/  IADD3 R21, PT, PT, R21, 0x8, RZ ;  /* 0x0000000815157810 */ /* 0x000fc60007ffe0ff */
[----:B----4-:R-:W-:Y:S01]  /*03f0*/  FFMA R25, R25, R6, R22 ;  /* 0x0000000619197223 */ /* 0x010fe20000000016 */
[----:B------:R-:W-:-:S03]  /*0400*/  ISETP.NE.AND P1, PT, R21, RZ, PT ;  /* 0x000000ff1500720c */ /* 0x000fc60003f25270 */
[----:B------:R-:W-:Y:S01]  /*0410*/  FFMA R25, R10, R29, R25 ;  /* 0x0000001d0a197223 */ /* 0x000fe20000000019 */
[----:B------:R-:W-:Y:S02]  /*0420*/  LEA R20, R3, R20, 0x3 ;  /* 0x0000001403147211 */ /* 0x000fe400078e18ff */
[----:B------:R-:W-:Y:S01]  /*0430*/  IADD3 R18, PT, PT, R18, 0x8, RZ ;  /* 0x0000000812127810 */ /* 0x000fe20007ffe0ff */
[----:B--2---:R-:W-:-:S04]  /*0440*/  FFMA R28, R28, R7, R25 ;  /* 0x000000071c1c7223 */ /* 0x004fc80000000019 */
[----:B-----5:R-:W-:-:S04]  /*0450*/  FFMA R24, R13, R24, R28 ;  /* 0x000000180d187223 */ /* 0x020fc8000000001c */
[----:B------:R-:W-:-:S04]  /*0460*/  FFMA R11, R11, R4, R24 ;  /* 0x000000040b0b7223 */ /* 0x000fc80000000018 */
[----:B------:R-:W-:Y:S01]  /*0470*/  FFMA R27, R12, R9, R11 ;  /* 0x000000090c1b7223 */ /* 0x000fe2000000000b */
[----:B------:R-:W-:Y:S06]  /*0480*/  @P1 BRA `(.L_x_2) ;  /* 0xfffffffc005c1947 */ /* 0x000fec000383ffff */
.L_x_1:
[----:B------:R-:W-:Y:S05]  /*0490*/  @!P0 BRA `(.L_x_0) ;  /* 0x0000000000d48947 */ /* 0x000fea0003800000 */
[----:B------:R-:W-:Y:S02]  /*04a0*/  ISETP.GE.U32.AND P0, PT, R26, 0x4, PT ;  /* 0x000000041a00780c */ /* 0x000fe40003f06070 */
[----:B------:R-:W-:-:S04]  /*04b0*/  LOP3.LUT R15, R2, 0x3, RZ, 0xc0, !PT ;  /* 0x00000003020f7812 */ /* 0x000fc800078ec0ff */
[----:B------:R-:W-:-:S07]  /*04c0*/  ISETP.NE.AND P1, PT, R15, RZ, PT ;  /* 0x000000ff0f00720c */ /* 0x000fce0003f25270 */
[----:B------:R-:W-:Y:S06]  /*04d0*/  @!P0 BRA `(.L_x_3) ;  /* 0x0000000000588947 */ /* 0x000fec0003800000 */
[----:B------:R-:W1:Y:S01]  /*04e0*/  LDC.64 R10, c[0x0][0x388] ;  /* 0x0000e200ff0a7b82 */ /* 0x000e620000000a00 */
[----:B------:R-:W-:Y:S01]  /*04f0*/  IMAD R9, R19, R3, R0 ;  /* 0x0000000313097224 */ /* 0x000fe200078e0200 */
[----:B------:R-:W-:-:S06]  /*0500*/  IADD3 R7, PT, PT, R16, R19, RZ ;  /* 0x0000001310077210 */ /* 0x000fcc0007ffe0ff */
[----:B------:R-:W2:Y:S01]  /*0510*/  LDC.64 R4, c[0x0][0x380] ;  /* 0x0000e000ff047b82 */ /* 0x000ea20000000a00 */
[----:B-1----:R-:W-:-:S04]  /*0520*/  IMAD.WIDE R10, R9, 0x4, R10 ;  /* 0x00000004090a7825 */ /* 0x002fc800078e020a */
[----:B------:R-:W-:Y:S02]  /*0530*/  IMAD.WIDE R12, R3, 0x4, R10 ;  /* 0x00000004030c7825 */ /* 0x000fe400078e020a */
[----:B0-----:R-:W3:Y:S02]  /*0540*/  LDG.E R10, desc[UR6][R10.64] ;  /* 0x000000060a0a7981 */ /* 0x001ee4000c1e1900 */
[----:B--2---:R-:W-:-:S04]  /*0550*/  IMAD.WIDE R4, R7, 0x4, R4 ;  /* 0x0000000407047825 */ /* 0x004fc800078e0204 */
[C---:B------:R-:W-:Y:S01]  /*0560*/  IMAD.WIDE R6, R3.reuse, 0x4, R12 ;  /* 0x0000000403067825 */ /* 0x040fe200078e020c */
[----:B------:R-:W3:Y:S04]  /*0570*/  LDG.E R14, desc[UR6][R4.64] ;  /* 0x00000006040e7981 */ /* 0x000ee8000c1e1900 */
[----:B------:R-:W2:Y:S01]  /*0580*/  LDG.E R12, desc[UR6][R12.64] ;  /* 0x000000060c0c7981 */ /* 0x000ea2000c1e1900 */
[----:B------:R-:W-:-:S03]  /*0590*/  IMAD.WIDE R8, R3, 0x4, R6 ;  /* 0x0000000403087825 */ /* 0x000fc600078e0206 */
[----:B------:R-:W2:Y:S04]  /*05a0*/  LDG.E R21, desc[UR6][R4.64+0x4] ;  /* 0x0000040604157981 */ /* 0x000ea8000c1e1900 */
[----:B------:R-:W4:Y:S04]  /*05b0*/  LDG.E R18, desc[UR6][R6.64] ;  /* 0x0000000606127981 */ /* 0x000f28000c1e1900 */
[----:B------:R-:W4:Y:S04]  /*05c0*/  LDG.E R23, desc[UR6][R4.64+0x8] ;  /* 0x0000080604177981 */ /* 0x000f28000c1e1900 */
[----:B------:R-:W5:Y:S04]  /*05d0*/  LDG.E R25, desc[UR6][R4.64+0xc] ;  /* 0x00000c0604197981 */ /* 0x000f68000c1e1900 */
[----:B------:R-:W5:Y:S01]  /*05e0*/  LDG.E R8, desc[UR6][R8.64] ;  /* 0x0000000608087981 */ /* 0x000f62000c1e1900 */
[----:B------:R-:W-:Y:S01]  /*05f0*/  IADD3 R19, PT, PT, R19, 0x4, RZ ;  /* 0x0000000413137810 */ /* 0x000fe20007ffe0ff */
[----:B---3--:R-:W-:-:S04]  /*0600*/  FFMA R14, R14, R10, R27 ;  /* 0x0000000a0e0e7223 */ /* 0x008fc8000000001b */
[----:B--2---:R-:W-:-:S04]  /*0610*/  FFMA R14, R21, R12, R14 ;  /* 0x0000000c150e7223 */ /* 0x004fc8000000000e */
[----:B----4-:R-:W-:-:S04]  /*0620*/  FFMA R14, R23, R18, R14 ;  /* 0x00000012170e7223 */ /* 0x010fc8000000000e */
[----:B-----5:R-:W-:-:S07]  /*0630*/  FFMA R27, R25, R8, R14 ;  /* 0x00000008191b7223 */ /* 0x020fce000000000e */
.L_x_3:
[----:B------:R-:W-:Y:S05]  /*0640*/  @!P1 BRA `(.L_x_0) ;  /* 0x0000000000689947 */ /* 0x000fea0003800000 */
[----:B------:R-:W1:Y:S01]  /*0650*/  LDC.64 R10, c[0x0][0x388] ;  /* 0x0000e200ff0a7b82 */ /* 0x000e620000000a00 */
[----:B------:R-:W-:Y:S02]  /*0660*/  ISETP.NE.AND P0, PT, R15, 0x1, PT ;  /* 0x000000010f00780c */ /* 0x000fe40003f05270 */
[----:B------:R-:W-:-:S04]  /*0670*/  LOP3.LUT R2, R2, 0x1, RZ, 0xc0, !PT ;  /* 0x0000000102027812 */ /* 0x000fc800078ec0ff */
[----:B------:R-:W-:Y:S01]  /*0680*/  ISETP.NE.U32.AND P1, PT, R2, 0x1, PT ;  /* 0x000000010200780c */ /* 0x000fe20003f25070 */
[----:B------:R-:W2:Y:S06]  /*0690*/  LDC.64 R8, c[0x0][0x380] ;  /* 0x0000e000ff087b82 */ /* 0x000eac0000000a00 */
[C---:B------:R-:W-:Y:S01]  /*06a0*/  @P0 IMAD R15, R19.reuse, R3, R0 ;  /* 0x00000003130f0224 */ /* 0x040fe200078e0200 */
[----:B------:R-:W-:Y:S01]  /*06b0*/  @P0 IADD3 R13, PT, PT, R16, R19, RZ ;  /* 0x00000013100d0210 */ /* 0x000fe20007ffe0ff */
[----:B------:R-:W3:Y:S01]  /*06c0*/  LDC.64 R6, c[0x0][0x380] ;  /* 0x0000e000ff067b82 */ /* 0x000ee20000000a00 */
[----:B------:R-:W-:-:S07]  /*06d0*/  @P0 IADD3 R19, PT, PT, R19, 0x2, RZ ;  /* 0x0000000213130810 */ /* 0x000fce0007ffe0ff */
[----:B------:R-:W4:Y:S01]  /*06e0*/  LDC.64 R4, c[0x0][0x388] ;  /* 0x0000e200ff047b82 */ /* 0x000f220000000a00 */
[----:B-1----:R-:W-:Y:S01]  /*06f0*/  @P0 IMAD.WIDE R10, R15, 0x4, R10 ;  /* 0x000000040f0a0825 */ /* 0x002fe200078e020a */
[----:B------:R-:W-:-:S03]  /*0700*/  @!P1 IADD3 R15, PT, PT, R16, R19, RZ ;  /* 0x00000013100f9210 */ /* 0x000fc60007ffe0ff */
[----:B------:R-:W-:Y:S01]  /*0710*/  @!P1 IMAD R19, R19, R3, R0 ;  /* 0x0000000313139224 */ /* 0x000fe200078e0200 */
[----:B0-----:R-:W5:Y:S01]  /*0720*/  @P0 LDG.E R14, desc[UR6][R10.64] ;  /* 0x000000060a0e0981 */ /* 0x001f62000c1e1900 */
[----:B--2---:R-:W-:-:S04]  /*0730*/  @P0 IMAD.WIDE R8, R13, 0x4, R8 ;  /* 0x000000040d080825 */ /* 0x004fc800078e0208 */
[----:B------:R-:W-:Y:S01]  /*0740*/  @P0 IMAD.WIDE R12, R3, 0x4, R10 ;  /* 0x00000004030c0825 */ /* 0x000fe200078e020a */
[----:B------:R-:W5:Y:S03]  /*0750*/  @P0 LDG.E R2, desc[UR6][R8.64] ;  /* 0x0000000608020981 */ /* 0x000f66000c1e1900 */
[----:B---3--:R-:W-:Y:S01]  /*0760*/  @!P1 IMAD.WIDE R6, R15, 0x4, R6 ;  /* 0x000000040f069825 */ /* 0x008fe200078e0206 */
[----:B------:R-:W2:Y:S04]  /*0770*/  @P0 LDG.E R21, desc[UR6][R8.64+0x4] ;  /* 0x0000040608150981 */ /* 0x000ea8000c1e1900 */
[----:B------:R-:W2:Y:S01]  /*0780*/  @P0 LDG.E R12, desc[UR6][R12.64] ;  /* 0x000000060c0c0981 */ /* 0x000ea2000c1e1900 */
[----:B----4-:R-:W-:-:S03]  /*0790*/  @!P1 IMAD.WIDE R4, R19, 0x4, R4 ;  /* 0x0000000413049825 */ /* 0x010fc600078e0204 */
[----:B------:R-:W3:Y:S04]  /*07a0*/  @!P1 LDG.E R6, desc[UR6][R6.64] ;  /* 0x0000000606069981 */ /* 0x000ee8000c1e1900 */
[----:B------:R-:W3:Y:S01]  /*07b0*/  @!P1 LDG.E R4, desc[UR6][R4.64] ;  /* 0x0000000604049981 */ /* 0x000ee2000c1e1900 */
[----:B-----5:R-:W-:-:S04]  /*07c0*/  @P0 FFMA R2, R2, R14, R27 ;  /* 0x0000000e02020223 */ /* 0x020fc8000000001b */
[----:B--2---:R-:W-:-:S04]  /*07d0*/  @P0 FFMA R27, R21, R12, R2 ;  /* 0x0000000c151b0223 */ /* 0x004fc80000000002 */
[----:B---3--:R-:W-:-:S07]  /*07e0*/  @!P1 FFMA R27, R6, R4, R27 ;  /* 0x00000004061b9223 */ /* 0x008fce000000001b */
.L_x_0:
[----:B------:R-:W1:Y:S01]  /*07f0*/  LDC.64 R4, c[0x0][0x390] ;  /* 0x0000e400ff047b82 */ /* 0x000e620000000a00 */
[----:B------:R-:W-:-:S04]  /*0800*/  IMAD R3, R17, R3, R0 ;  /* 0x0000000311037224 */ /* 0x000fc800078e0200 */
[----:B-1----:R-:W-:-:S05]  /*0810*/  IMAD.WIDE R2, R3, 0x4, R4 ;  /* 0x0000000403027825 */ /* 0x002fca00078e0204 */
[----:B0-----:R-:W-:Y:S01]  /*0820*/  STG.E desc[UR6][R2.64], R27 ;  /* 0x0000001b02007986 */ /* 0x001fe2000c101906 */
[----:B------:R-:W-:Y:S05]  /*0830*/  EXIT ;  /* 0x000000000000794d */ /* 0x000fea0003800000 */
.L_x_4:
[----:B------:R-:W-:-:S00]  /*0840*/  BRA `(.L_x_4) ;  /* 0xfffffffc00fc7947 */ /* 0x000fc0000383ffff */
[----:B------:R-:W-:-:S00]  /*0850*/  NOP ;  /* 0x0000000000007918 */ /* 0x000fc00000000000 */
        /* <DEDUP_REMOVED lines=10> */
.L_x_117:


//--------------------- .text.softmax_kernel      --------------------------
	.section	.text.softmax_kernel,"ax",@progbits
	.align	128
        .global         softmax_kernel
        .type           softmax_kernel,@function
        .size           softmax_kernel,(.L_x_114 - softmax_kernel)
        .other          softmax_kernel,@"STO_CUDA_ENTRY STV_DEFAULT"
softmax_kernel:
.text.softmax_kernel:
[----:B------:R-:W-:Y:S01]  /*0000*/  LDC R1, c[0x0][0x37c] ;  /* 0x0000df00ff017b82 */ /* 0x000fe20000000800 */
[----:B------:R-:W0:Y:S07]  /*0010*/  S2R R3, SR_TID.X ;  /* 0x0000000000037919 */ /* 0x000e2e0000002100 */
[----:B------:R-:W0:Y:S01]  /*0020*/  S2UR UR4, SR_CTAID.X ;  /* 0x00000000000479c3 */ /* 0x000e220000002500 */
[----:B------:R-:W1:Y:S07]  /*0030*/  LDCU UR5, c[0x0][0x388] ;  /* 0x00007100ff0577ac */ /* 0x000e6e0008000800 */
[----:B------:R-:W0:Y:S02]  /*0040*/  LDC R2, c[0x0][0x360] ;  /* 0x0000d800ff027b82 */ /* 0x000e240000000800 */
[----:B0-----:R-:W-:-:S05]  /*0050*/  IMAD R2, R2, UR4, R3 ;  /* 0x0000000402027c24 */ /* 0x001fca000f8e0203 */
[----:B-1----:R-:W-:-:S13]  /*0060*/  ISETP.GE.AND P0, PT, R2, UR5, PT ;  /* 0x0000000502007c0c */ /* 0x002fda000bf06270 */
[----:B------:R-:W-:Y:S05]  /*0070*/  @P0 EXIT ;  /* 0x000000000000094d */ /* 0x000fea0003800000 */
[----:B------:R-:W-:Y:S01]  /*0080*/  UISETP.GE.AND UP0, UPT, UR5, 0x1, UPT ;  /* 0x000000010500788c */ /* 0x000fe2000bf06270 */
[----:B------:R-:W-:Y:S01]  /*0090*/  HFMA2 R0, -RZ, RZ, -598.5, 40320 ;  /* 0xe0ad78ecff007431 */ /* 0x000fe200000001ff */
[----:B------:R-:W0:Y:S07]  /*00a0*/  LDCU.64 UR10, c[0x0][0x358] ;  /* 0x00006b00ff0a77ac */ /* 0x000e2e0008000a00 */
[----:B------:R-:W-:Y:S05]  /*00b0*/  BRA.U !UP0, `(.L_x_5) ;  /* 0x0000000908207547 */ /* 0x000fea000b800000 */
[----:B------:R-:W-:Y:S02]  /*00c0*/  UISETP.GE.U32.AND UP1, UPT, UR5, 0x10, UPT ;  /* 0x000000100500788c */ /* 0x000fe4000bf26070 */
[----:B------:R-:W-:Y:S01]  /*00d0*/  IMAD R3, R2, UR5, RZ ;  /* 0x0000000502037c24 */ /* 0x000fe2000f8e02ff */
[----:B------:R-:W-:Y:S01]  /*00e0*/  ULOP3.LUT UR8, UR5, 0xf, URZ, 0xc0, !UPT ;  /* 0x0000000f05087892 */ /* 0x000fe2000f8ec0ff */
[----:B------:R-:W-:Y:S01]  /*00f0*/  MOV R0, 0xe0ad78ec ;  /* 0xe0ad78ec00007802 */ /* 0x000fe20000000f00 */
[----:B------:R-:W-:Y:S02]  /*0100*/  UMOV UR4, URZ ;  /* 0x000000ff00047c82 */ /* 0x000fe40008000000 */
[----:B------:R-:W-:Y:S02]  /*0110*/  UISETP.NE.AND UP0, UPT, UR8, URZ, UPT ;  /* 0x000000ff0800728c */ /* 0x000fe4000bf05270 */
[----:B------:R-:W-:Y:S09]  /*0120*/  BRA.U !UP1, `(.L_x_6) ;  /* 0x0000000109f87547 */ /* 0x000ff2000b800000 */
[----:B------:R-:W1:Y:S01]  /*0130*/  LDCU.64 UR6, c[0x0][0x380] ;  /* 0x00007000ff0677ac */ /* 0x000e620008000a00 */
[----:B------:R-:W-:Y:S02]  /*0140*/  MOV R0, 0xe0ad78ec ;  /* 0xe0ad78ec00007802 */ /* 0x000fe40000000f00 */
[----:B------:R-:W-:Y:S01]  /*0150*/  MOV R6, R3 ;  /* 0x0000000300067202 */ /* 0x000fe20000000f00 */
[----:B------:R-:W-:-:S04]  /*0160*/  ULOP3.LUT UR4, UR5, 0x7ffffff0, URZ, 0xc0, !UPT ;  /* 0x7ffffff005047892 */ /* 0x000fc8000f8ec0ff */
[----:B------:R-:W-:Y:S02]  /*0170*/  UIADD3 UR9, UPT, UPT, -UR4, URZ, URZ ;  /* 0x000000ff04097290 */ /* 0x000fe4000fffe1ff */
[----:B-1----:R-:W-:-:S04]  /*0180*/  UIADD3 UR5, UP1, UPT, UR6, 0x20, URZ ;  /* 0x0000002006057890 */ /* 0x002fc8000ff3e0ff */
[----:B------:R-:W-:-:S12]  /*0190*/  UIADD3.X UR6, UPT, UPT, URZ, UR7, URZ, UP1, !UPT ;  /* 0x00000007ff067290 */ /* 0x000fd80008ffe4ff */
.L_x_7:
[----:B------:R-:W-:Y:S02]  /*01a0*/  MOV R4, UR5 ;  /* 0x0000000500047c02 */ /* 0x000fe40008000f00 */
[----:B------:R-:W-:-:S03]  /*01b0*/  MOV R5, UR6 ;  /* 0x0000000600057c02 */ /* 0x000fc60008000f00 */
[----:B------:R-:W-:-:S05]  /*01c0*/  IMAD.WIDE R4, R6, 0x4, R4 ;  /* 0x0000000406047825 */ /* 0x000fca00078e0204 */
[----:B0-----:R-:W2:Y:S04]  /*01d0*/  LDG.E R15, desc[UR10][R4.64+-0x20] ;  /* 0xffffe00a040f7981 */ /* 0x001ea8000c1e1900 */
[----:B------:R-:W3:Y:S04]  /*01e0*/  LDG.E R17, desc[UR10][R4.64+-0x1c] ;  /* 0xffffe40a04117981 */ /* 0x000ee8000c1e1900 */
[----:B------:R-:W4:Y:S04]  /*01f0*/  LDG.E R19, desc[UR10][R4.64+-0x18] ;  /* 0xffffe80a04137981 */ /* 0x000f28000c1e1900 */
[----:B------:R-:W5:Y:S04]  /*0200*/  LDG.E R21, desc[UR10][R4.64+-0x14] ;  /* 0xffffec0a04157981 */ /* 0x000f68000c1e1900 */
        /* <DEDUP_REMOVED lines=11> */
[----:B------:R-:W5:Y:S01]  /*02c0*/  LDG.E R14, desc[UR10][R4.64+0x1c] ;  /* 0x00001c0a040e7981 */ /* 0x000f62000c1e1900 */
[----:B------:R-:W-:Y:S01]  /*02d0*/  UIADD3 UR9, UPT, UPT, UR9, 0x10, URZ ;  /* 0x0000001009097890 */ /* 0x000fe2000fffe0ff */
[----:B------:R-:W-:-:S03]  /*02e0*/  IADD3 R6, PT, PT, R6, 0x10, RZ ;  /* 0x0000001006067810 */ /* 0x000fc60007ffe0ff */
[----:B------:R-:W-:Y:S01]  /*02f0*/  UISETP.NE.AND UP1, UPT, UR9, URZ, UPT ;  /* 0x000000ff0900728c */ /* 0x000fe2000bf25270 */
[----:B--2---:R-:W-:-:S04]  /*0300*/  FSETP.GT.AND P0, PT, R15, R0, PT ;  /* 0x000000000f00720b */ /* 0x004fc80003f04000 */
[----:B------:R-:W-:-:S04]  /*0310*/  FSEL R0, R15, R0, P0 ;  /* 0x000000000f007208 */ /* 0x000fc80000000000 */
[----:B---3--:R-:W-:-:S04]  /*0320*/  FSETP.GT.AND P0, PT, R17, R0, PT ;  /* 0x000000001100720b */ /* 0x008fc80003f04000 */
[----:B------:R-:W-:-:S04]  /*0330*/  FSEL R0, R17, R0, P0 ;  /* 0x0000000011007208 */ /* 0x000fc80000000000 */
[----:B----4-:R-:W-:-:S04]  /*0340*/  FSETP.GT.AND P0, PT, R19, R0, PT ;  /* 0x000000001300720b */ /* 0x010fc80003f04000 */
[----:B------:R-:W-:-:S04]  /*0350*/  FSEL R0, R19, R0, P0 ;  /* 0x0000000013007208 */ /* 0x000fc80000000000 */
[----:B-----5:R-:W-:-:S04]  /*0360*/  FSETP.GT.AND P0, PT, R21, R0, PT ;  /* 0x000000001500720b */ /* 0x020fc80003f04000 */
[----:B------:R-:W-:-:S04]  /*0370*/  FSEL R0, R21, R0, P0 ;  /* 0x0000000015007208 */ /* 0x000fc80000000000 */
[----:B------:R-:W-:-:S04]  /*0380*/  FSETP.GT.AND P0, PT, R23, R0, PT ;  /* 0x000000001700720b */ /* 0x000fc80003f04000 */
        /* <DEDUP_REMOVED lines=22> */
[----:B------:R-:W-:Y:S01]  /*04f0*/  FSEL R0, R14, R7, P0 ;  /* 0x000000070e007208 */ /* 0x000fe20000000000 */
[----:B------:R-:W-:Y:S08]  /*0500*/  BRA.U UP1, `(.L_x_7) ;  /* 0xfffffffd01247547 */ /* 0x000ff0000b83ffff */
.L_x_6:
[----:B------:R-:W-:Y:S05]  /*0510*/  BRA.U !UP0, `(.L_x_5) ;  /* 0x0000000508087547 */ /* 0x000fea000b800000 */
[----:B------:R-:W1:Y:S01]  /*0520*/  LDCU UR5, c[0x0][0x388] ;  /* 0x00007100ff0577ac */ /* 0x000e620008000800 */
[----:B------:R-:W-:Y:S02]  /*0530*/  UISETP.GE.U32.AND UP0, UPT, UR8, 0x8, UPT ;  /* 0x000000080800788c */ /* 0x000fe4000bf06070 */
[----:B-1----:R-:W-:-:S04]  /*0540*/  ULOP3.LUT UR6, UR5, 0x7, URZ, 0xc0, !UPT ;  /* 0x0000000705067892 */ /* 0x002fc8000f8ec0ff */
[----:B------:R-:W-:-:S03]  /*0550*/  UISETP.NE.AND UP1, UPT, UR6, URZ, UPT ;  /* 0x000000ff0600728c */ /* 0x000fc6000bf25270 */
[----:B------:R-:W-:Y:S08]  /*0560*/  BRA.U !UP0, `(.L_x_8) ;  /* 0x0000000108707547 */ /* 0x000ff0000b800000 */
[----:B------:R-:W1:Y:S01]  /*0570*/  LDC.64 R4, c[0x0][0x380] ;  /* 0x0000e000ff047b82 */ /* 0x000e620000000a00 */
[----:B------:R-:W-:-:S05]  /*0580*/  IADD3 R7, PT, PT, R3, UR4, RZ ;  /* 0x0000000403077c10 */ /* 0x000fca000fffe0ff */
[----:B-1----:R-:W-:-:S05]  /*0590*/  IMAD.WIDE R4, R7, 0x4, R4 ;  /* 0x0000000407047825 */ /* 0x002fca00078e0204 */
[----:B0-----:R-:W2:Y:S04]  /*05a0*/  LDG.E R7, desc[UR10][R4.64] ;  /* 0x0000000a04077981 */ /* 0x001ea8000c1e1900 */
[----:B------:R-:W3:Y:S04]  /*05b0*/  LDG.E R9, desc[UR10][R4.64+0x4] ;  /* 0x0000040a04097981 */ /* 0x000ee8000c1e1900 */
[----:B------:R-:W4:Y:S04]  /*05c0*/  LDG.E R11, desc[UR10][R4.64+0x8] ;  /* 0x0000080a040b7981 */ /* 0x000f28000c1e1900 */
[----:B------:R-:W5:Y:S04]  /*05d0*/  LDG.E R13, desc[UR10][R4.64+0xc] ;  /* 0x00000c0a040d7981 */ /* 0x000f68000c1e1900 */
[----:B------:R-:W5:Y:S04]  /*05e0*/  LDG.E R15, desc[UR10][R4.64+0x10] ;  /* 0x0000100a040f7981 */ /* 0x000f68000c1e1900 */
[----:B------:R-:W5:Y:S04]  /*05f0*/  LDG.E R17, desc[UR10][R4.64+0x14] ;  /* 0x0000140a04117981 */ /* 0x000f68000c1e1900 */
[----:B------:R-:W5:Y:S04]  /*0600*/  LDG.E R19, desc[UR10][R4.64+0x18] ;  /* 0x0000180a04137981 */ /* 0x000f68000c1e1900 */
[----:B------:R-:W5:Y:S01]  /*0610*/  LDG.E R21, desc[UR10][R4.64+0x1c] ;  /* 0x00001c0a04157981 */ /* 0x000f62000c1e1900 */
[----:B------:R-:W-:Y:S01]  /*0620*/  UIADD3 UR4, UPT, UPT, UR4, 0x8, URZ ;  /* 0x0000000804047890 */ /* 0x000fe2000fffe0ff */
        /* <DEDUP_REMOVED lines=15> */
[----:B------:R-:W-:-:S09]  /*0720*/  FSEL R0, R21, R0, P0 ;  /* 0x0000000015007208 */ /* 0x000fd20000000000 */
.L_x_8:
[----:B------:R-:W-:Y:S05]  /*0730*/  BRA.U !UP1, `(.L_x_5) ;  /* 0x0000000109807547 */ /* 0x000fea000b800000 */
[----:B------:R-:W-:Y:S02]  /*0740*/  UISETP.GE.U32.AND UP0, UPT, UR6, 0x4, UPT ;  /* 0x000000040600788c */ /* 0x000fe4000bf06070 */
[----:B------:R-:W-:-:S04]  /*0750*/  ULOP3.LUT UR5, UR5, 0x3, URZ, 0xc0, !UPT ;  /* 0x0000000305057892 */ /* 0x000fc8000f8ec0ff */
        /* <DEDUP_REMOVED lines=17> */
[----:B------:R-:W-:-:S09]  /*0870*/  FSEL R0, R13, R0, P0 ;  /* 0x000000000d007208 */ /* 0x000fd20000000000 */
.L_x_9:
[----:B------:R-:W-:Y:S05]  /*0880*/  BRA.U !UP1, `(.L_x_5) ;  /* 0x00000001092c7547 */ /* 0x000fea000b800000 */
[----:B------:R-:W1:Y:S01]  /*0890*/  LDC.64 R6, c[0x0][0x380] ;  /* 0x0000e000ff067b82 */ /* 0x000e620000000a00 */
[----:B------:R-:W-:Y:S01]  /*08a0*/  IADD3 R3, PT, PT, R3, UR4, RZ ;  /* 0x0000000403037c10 */ /* 0x000fe2000fffe0ff */
[----:B------:R-:W-:-:S12]  /*08b0*/  UIADD3 UR5, UPT, UPT, -UR5, URZ, URZ ;  /* 0x000000ff05057290 */ /* 0x000fd8000fffe1ff */
.L_x_10:
[----:B-1----:R-:W-:-:S06]  /*08c0*/  IMAD.WIDE R4, R3, 0x4, R6 ;  /* 0x0000000403047825 */ /* 0x002fcc00078e0206 */
[----:B0-----:R-:W2:Y:S01]  /*08d0*/  LDG.E R5, desc[UR10][R4.64] ;  /* 0x0000000a04057981 */ /* 0x001ea2000c1e1900 */
[----:B------:R-:W-:Y:S01]  /*08e0*/  UIADD3 UR5, UPT, UPT, UR5, 0x1, URZ ;  /* 0x0000000105057890 */ /* 0x000fe2000fffe0ff */
[----:B------:R-:W-:-:S03]  /*08f0*/  IADD3 R3, PT, PT, R3, 0x1, RZ ;  /* 0x0000000103037810 */ /* 0x000fc60007ffe0ff */
[----:B------:R-:W-:Y:S01]  /*0900*/  UISETP.NE.AND UP0, UPT, UR5, URZ, UPT ;  /* 0x000000ff0500728c */ /* 0x000fe2000bf05270 */
[----:B--2---:R-:W-:-:S04]  /*0910*/  FSETP.GT.AND P0, PT, R5, R0, PT ;  /* 0x000000000500720b */ /* 0x004fc80003f04000 */
[----:B------:R-:W-:-:S04]  /*0920*/  FSEL R0, R5, R0, P0 ;  /* 0x0000000005007208 */ /* 0x000fc80000000000 */
[----:B------:R-:W-:Y:S05]  /*0930*/  BRA.U UP0, `(.L_x_10) ;  /* 0xfffffffd00e07547 */ /* 0x000fea000b83ffff */
.L_x_5:
[----:B------:R-:W1:Y:S01]  /*0940*/  LDCU UR5, c[0x0][0x388] ;  /* 0x00007100ff0577ac */ /* 0x000e620008000800 */
[----:B------:R-:W-:Y:S01]  /*0950*/  MOV R3, RZ ;  /* 0x000000ff00037202 */ /* 0x000fe20000000f00 */
[----:B-1----:R-:W-:-:S09]  /*0960*/  UISETP.GE.AND UP0, UPT, UR5, 0x1, UPT ;  /* 0x000000010500788c */ /* 0x002fd2000bf06270 */
[----:B------:R-:W-:Y:S05]  /*0970*/  BRA.U !UP0, `(.L_x_11) ;  /* 0x0000000d08a07547 */ /* 0x000fea000b800000 */
[----:B------:R-:W-:Y:S01]  /*0980*/  UISETP.GE.U32.AND UP1, UPT, UR5, 0x8, UPT ;  /* 0x000000080500788c */ /* 0x000fe2000bf26070 */
[----:B------:R-:W-:Y:S01]  /*0990*/  HFMA2 R3, -RZ, RZ, 0, 0 ;  /* 0x00000000ff037431 */ /* 0x000fe200000001ff */
[----:B------:R-:W-:Y:S02]  /*09a0*/  ULOP3.LUT UR9, UR5, 0x7, URZ, 0xc0, !UPT ;  /* 0x0000000705097892 */ /* 0x000fe4000f8ec0ff */
[----:B------:R-:W-:Y:S01]  /*09b0*/  IMAD R7, R2, UR5, RZ ;  /* 0x0000000502077c24 */ /* 0x000fe2000f8e02ff */
[----:B------:R-:W-:Y:S01]  /*09c0*/  UMOV UR4, URZ ;  /* 0x000000ff00047c82 */ /* 0x000fe20008000000 */
[----:B------:R-:W-:-:S03]  /*09d0*/  UISETP.NE.AND UP0, UPT, UR9, URZ, UPT ;  /* 0x000000ff0900728c */ /* 0x000fc6000bf05270 */
[----:B------:R-:W-:Y:S08]  /*09e0*/  BRA.U !UP1, `(.L_x_12) ;  /* 0x0000000509c07547 */ /* 0x000ff0000b800000 */
[----:B------:R-:W1:Y:S01]  /*09f0*/  LDCU.64 UR6, c[0x0][0x380] ;  /* 0x00007000ff0677ac */ /* 0x000e620008000a00 */
[----:B------:R-:W-:Y:S02]  /*0a00*/  MOV R3, RZ ;  /* 0x000000ff00037202 */ /* 0x000fe40000000f00 */
[----:B------:R-:W-:Y:S01]  /*0a10*/  MOV R6, R7 ;  /* 0x0000000700067202 */ /* 0x000fe20000000f00 */
[----:B------:R-:W-:-:S04]  /*0a20*/  ULOP3.LUT UR4, UR5, 0x7ffffff8, URZ, 0xc0, !UPT ;  /* 0x7ffffff805047892 */ /* 0x000fc8000f8ec0ff */
[----:B------:R-:W-:Y:S02]  /*0a30*/  UIADD3 UR8, UPT, UPT, -UR4, URZ, URZ ;  /* 0x000000ff04087290 */ /* 0x000fe4000fffe1ff */
[----:B-1----:R-:W-:-:S04]  /*0a40*/  UIADD3 UR5, UP1, UPT, UR6, 0x10, URZ ;  /* 0x0000001006057890 */ /* 0x002fc8000ff3e0ff */
[----:B------:R-:W-:-:S12]  /*0a50*/  UIADD3.X UR6, UPT, UPT, URZ, UR7, URZ, UP1, !UPT ;  /* 0x00000007ff067290 */ /* 0x000fd80008ffe4ff */
.L_x_13:
        /* <DEDUP_REMOVED lines=11> */
[----:B------:R-:W-:Y:S01]  /*0b10*/  HFMA2 R13, -RZ, RZ, 3.7421875, 0 ;  /* 0x437c0000ff0d7431 */ /* 0x000fe200000001ff */
[----:B------:R-:W-:Y:S01]  /*0b20*/  MOV R14, 0x3bbb989d ;  /* 0x3bbb989d000e7802 */ /* 0x000fe20000000f00 */
[----:B------:R-:W-:-:S04]  /*0b30*/  UIADD3 UR8, UPT, UPT, UR8, 0x8, URZ ;  /* 0x0000000808087890 */ /* 0x000fc8000fffe0ff */
[----:B------:R-:W-:Y:S01]  /*0b40*/  UISETP.NE.AND UP1, UPT, UR8, URZ, UPT ;  /* 0x000000ff0800728c */ /* 0x000fe2000bf25270 */
[----:B------:R-:W-:Y:S01]  /*0b50*/  IADD3 R6, PT, PT, R6, 0x8, RZ ;  /* 0x0000000806067810 */ /* 0x000fe20007ffe0ff */
[--C-:B--2---:R-:W-:Y:S01]  /*0b60*/  FADD R27, R27, -R0.reuse ;  /* 0x800000001b1b7221 */ /* 0x104fe20000000000 */
[----:B---3--:R-:W-:-:S03]  /*0b70*/  FADD R25, R25, -R0 ;  /* 0x8000000019197221 */ /* 0x008fc60000000000 */
[-C--:B------:R-:W-:Y:S01]  /*0b80*/  FFMA.SAT R8, R27, R14.reuse, 0.5 ;  /* 0x3f0000001b087423 */ /* 0x080fe2000000200e */
[----:B------:R-:W-:-:S03]  /*0b90*/  FFMA.SAT R10, R25, R14, 0.5 ;  /* 0x3f000000190a7423 */ /* 0x000fc6000000200e */
[-C--:B------:R-:W-:Y:S01]  /*0ba0*/  FFMA.RM R9, R8, R13.reuse, 12582913 ;  /* 0x4b40000108097423 */ /* 0x080fe2000000400d */
[----:B------:R-:W-:Y:S01]  /*0bb0*/  FFMA.RM R8, R10, R13, 12582913 ;  /* 0x4b4000010a087423 */ /* 0x000fe2000000400d */
[----:B----4-:R-:W-:-:S03]  /*0bc0*/  FADD R17, R17, -R0 ;  /* 0x8000000011117221 */ /* 0x010fc60000000000 */
[----:B------:R-:W-:Y:S01]  /*0bd0*/  FADD R16, R8, -12583039 ;  /* 0xcb40007f08107421 */ /* 0x000fe20000000000 */
[----:B------:R-:W-:Y:S01]  /*0be0*/  FADD R10, R9, -12583039 ;  /* 0xcb40007f090a7421 */ /* 0x000fe20000000000 */
[-C--:B------:R-:W-:Y:S02]  /*0bf0*/  FFMA.SAT R18, R17, R14.reuse, 0.5 ;  /* 0x3f00000011127423 */ /* 0x080fe4000000200e */
[----:B------:R-:W-:Y:S01]  /*0c00*/  FFMA R16, R25, 1.4426950216293334961, -R16 ;  /* 0x3fb8aa3b19107823 */ /* 0x000fe20000000810 */
[----:B------:R-:W-:Y:S01]  /*0c10*/  FFMA R12, R27, 1.4426950216293334961, -R10 ;  /* 0x3fb8aa3b1b0c7823 */ /* 0x000fe2000000080a */
[-C--:B------:R-:W-:Y:S02]  /*0c20*/  FFMA.RM R10, R18, R13.reuse, 12582913 ;  /* 0x4b400001120a7423 */ /* 0x080fe4000000400d */
[----:B------:R-:W-:Y:S01]  /*0c30*/  FFMA R16, R25, 1.925963033500011079e-08, R16 ;  /* 0x32a5706019107823 */ /* 0x000fe20000000010 */
[--C-:B-----5:R-:W-:Y:S01]  /*0c40*/  FADD R25, R11, -R0.reuse ;  /* 0x800000000b197221 */ /* 0x120fe20000000000 */
[----:B------:R-:W-:Y:S01]  /*0c50*/  FADD R23, R23, -R0 ;  /* 0x8000000017177221 */ /* 0x000fe20000000000 */
[----:B------:R-:W-:Y:S01]  /*0c60*/  FFMA R12, R27, 1.925963033500011079e-08, R12 ;  /* 0x32a570601b0c7823 */ /* 0x000fe2000000000c */
[----:B------:R-:W-:Y:S01]  /*0c70*/  FADD R18, R10, -12583039 ;  /* 0xcb40007f0a127421 */ /* 0x000fe20000000000 */
[-C--:B------:R-:W-:Y:S01]  /*0c80*/  FFMA.SAT R22, R25, R14.reuse, 0.5 ;  /* 0x3f00000019167423 */ /* 0x080fe2000000200e */
[----:B------:R-:W-:Y:S01]  /*0c90*/  FADD R27, R15, -R0 ;  /* 0x800000000f1b7221 */ /* 0x000fe20000000000 */
[-C--:B------:R-:W-:Y:S01]  /*0ca0*/  FFMA.SAT R20, R23, R14.reuse, 0.5 ;  /* 0x3f00000017147423 */ /* 0x080fe2000000200e */
[----:B------:R-:W-:Y:S01]  /*0cb0*/  FFMA R18, R17, 1.4426950216293334961, -R18 ;  /* 0x3fb8aa3b11127823 */ /* 0x000fe20000000812 */
[-C--:B------:R-:W-:Y:S01]  /*0cc0*/  FFMA.RM R15, R22, R13.reuse, 12582913 ;  /* 0x4b400001160f7423 */ /* 0x080fe2000000400d */
[----:B------:R-:W-:Y:S01]  /*0cd0*/  FFMA.SAT R24, R27, R14, 0.5 ;  /* 0x3f0000001b187423 */ /* 0x000fe2000000200e */
[-C--:B------:R-:W-:Y:S01]  /*0ce0*/  FFMA.RM R11, R20, R13.reuse, 12582913 ;  /* 0x4b400001140b7423 */ /* 0x080fe2000000400d */
[----:B------:R-:W-:Y:S01]  /*0cf0*/  FFMA R18, R17, 1.925963033500011079e-08, R18 ;  /* 0x32a5706011127823 */ /* 0x000fe20000000012 */
[----:B------:R-:W-:Y:S01]  /*0d00*/  FADD R22, R15, -12583039 ;  /* 0xcb40007f0f167421 */ /* 0x000fe20000000000 */
[----:B------:R-:W-:Y:S01]  /*0d10*/  FFMA.RM R17, R24, R13, 12582913 ;  /* 0x4b40000118117423 */ /* 0x000fe2000000400d */
[----:B------:R-:W-:-:S02]  /*0d20*/  FADD R20, R11, -12583039 ;  /* 0xcb40007f0b147421 */ /* 0x000fc40000000000 */
[----:B------:R-:W-:Y:S01]  /*0d30*/  FFMA R22, R25, 1.4426950216293334961, -R22 ;  /* 0x3fb8aa3b19167823 */ /* 0x000fe20000000816 */
[----:B------:R-:W-:Y:S01]  /*0d40*/  FADD R24, R17, -12583039 ;  /* 0xcb40007f11187421 */ /* 0x000fe20000000000 */
[----:B------:R-:W-:Y:S01]  /*0d50*/  FADD R21, R21, -R0 ;  /* 0x8000000015157221 */ /* 0x000fe20000000000 */
[----:B------:R-:W-:Y:S01]  /*0d60*/  FFMA R20, R23, 1.4426950216293334961, -R20 ;  /* 0x3fb8aa3b17147823 */ /* 0x000fe20000000814 */
[----:B------:R-:W-:Y:S01]  /*0d70*/  FFMA R25, R25, 1.925963033500011079e-08, R22 ;  /* 0x32a5706019197823 */ /* 0x000fe20000000016 */
[----:B------:R-:W-:Y:S01]  /*0d80*/  FFMA R22, R27, 1.4426950216293334961, -R24 ;  /* 0x3fb8aa3b1b167823 */ /* 0x000fe20000000818 */
[----:B------:R-:W-:Y:S01]  /*0d90*/  FFMA.SAT R24, R21, R14, 0.5 ;  /* 0x3f00000015187423 */ /* 0x000fe2000000200e */
[----:B------:R-:W-:Y:S01]  /*0da0*/  FFMA R20, R23, 1.925963033500011079e-08, R20 ;  /* 0x32a5706017147823 */ /* 0x000fe20000000014 */
[----:B------:R-:W-:Y:S01]  /*0db0*/  FADD R23, R19, -R0 ;  /* 0x8000000013177221 */ /* 0x000fe20000000000 */
[----:B------:R-:W0:Y:S01]  /*0dc0*/  MUFU.EX2 R12, R12 ;  /* 0x0000000c000c7308 */ /* 0x000e220000000800 */
[----:B------:R-:W-:-:S02]  /*0dd0*/  FFMA.RM R19, R24, R13, 12582913 ;  /* 0x4b40000118137423 */ /* 0x000fc4000000400d */
[----:B------:R-:W-:Y:S02]  /*0de0*/  FFMA.SAT R26, R23, R14, 0.5 ;  /* 0x3f000000171a7423 */ /* 0x000fe4000000200e */
[----:B------:R-:W-:Y:S02]  /*0df0*/  FADD R24, R19, -12583039 ;  /* 0xcb40007f13187421 */ /* 0x000fe40000000000 */
[----:B------:R-:W-:Y:S02]  /*0e00*/  FFMA.RM R13, R26, R13, 12582913 ;  /* 0x4b4000011a0d7423 */ /* 0x000fe4000000400d */
[----:B------:R-:W-:Y:S02]  /*0e10*/  FFMA R24, R21, 1.4426950216293334961, -R24 ;  /* 0x3fb8aa3b15187823 */ /* 0x000fe40000000818 */
[----:B------:R-:W-:Y:S02]  /*0e20*/  FADD R26, R13, -12583039 ;  /* 0xcb40007f0d1a7421 */ /* 0x000fe40000000000 */
[----:B------:R-:W-:Y:S01]  /*0e30*/  FFMA R24, R21, 1.925963033500011079e-08, R24 ;  /* 0x32a5706015187823 */ /* 0x000fe20000000018 */
[----:B------:R-:W-:Y:S01]  /*0e40*/  SHF.L.U32 R21, R9, 0x17, RZ ;  /* 0x0000001709157819 */ /* 0x000fe200000006ff */
[----:B------:R-:W-:Y:S01]  /*0e50*/  FFMA R26, R23, 1.4426950216293334961, -R26 ;  /* 0x3fb8aa3b171a7823 */ /* 0x000fe2000000081a */
[----:B------:R-:W1:Y:S01]  /*0e60*/  MUFU.EX2 R16, R16 ;  /* 0x0000001000107308 */ /* 0x000e620000000800 */
[----:B------:R-:W-:-:S02]  /*0e70*/  FFMA R22, R27, 1.925963033500011079e-08, R22 ;  /* 0x32a570601b167823 */ /* 0x000fc40000000016 */
[----:B0-----:R-:W-:Y:S01]  /*0e80*/  FMUL R12, R21, R12 ;  /* 0x0000000c150c7220 */ /* 0x001fe20000400000 */
[----:B------:R-:W-:Y:S01]  /*0e90*/  FFMA R26, R23, 1.925963033500011079e-08, R26 ;  /* 0x32a57060171a7823 */ /* 0x000fe2000000001a */
[----:B------:R-:W-:Y:S02]  /*0ea0*/  SHF.L.U32 R27, R8, 0x17, RZ ;  /* 0x00000017081b7819 */ /* 0x000fe400000006ff */
[----:B------:R-:W-:Y:S01]  /*0eb0*/  FADD R8, R12, R3 ;  /* 0x000000030c087221 */ /* 0x000fe20000000000 */
[----:B------:R-:W0:Y:S08]  /*0ec0*/  MUFU.EX2 R18, R18 ;  /* 0x0000001200127308 */ /* 0x000e300000000800 */
[----:B------:R-:W2:Y:S08]  /*0ed0*/  MUFU.EX2 R20, R20 ;  /* 0x0000001400147308 */ /* 0x000eb00000000800 */
[----:B------:R-:W3:Y:S08]  /*0ee0*/  MUFU.EX2 R14, R25 ;  /* 0x00000019000e7308 */ /* 0x000ef00000000800 */
[----:B------:R-:W4:Y:S08]  /*0ef0*/  MUFU.EX2 R22, R22 ;  /* 0x0000001600167308 */ /* 0x000f300000000800 */
[----:B------:R-:W5:Y:S08]  /*0f00*/  MUFU.EX2 R9, R24 ;  /* 0x0000001800097308 */ /* 0x000f700000000800 */
[----:B------:R-:W5:Y:S01]  /*0f10*/  MUFU.EX2 R3, R26 ;  /* 0x0000001a00037308 */ /* 0x000f620000000800 */
[----:B------:R-:W-:Y:S01]  /*0f20*/  SHF.L.U32 R21, R10, 0x17, RZ ;  /* 0x000000170a157819 */ /* 0x000fe200000006ff */
[----:B-1----:R-:W-:Y:S01]  /*0f30*/  FMUL R27, R27, R16 ;  /* 0x000000101b1b7220 */ /* 0x002fe20000400000 */
[----:B------:R-:W-:-:S02]  /*0f40*/  SHF.L.U32 R11, R11, 0x17, RZ ;  /* 0x000000170b0b7819 */ /* 0x000fc400000006ff */
[----:B------:R-:W-:Y:S02]  /*0f50*/  SHF.L.U32 R15, R15, 0x17, RZ ;  /* 0x000000170f0f7819 */ /* 0x000fe400000006ff */
[----:B------:R-:W-:Y:S02]  /*0f60*/  SHF.L.U32 R17, R17, 0x17, RZ ;  /* 0x0000001711117819 */ /* 0x000fe400000006ff */
[----:B------:R-:W-:Y:S02]  /*0f70*/  SHF.L.U32 R10, R19, 0x17, RZ ;  /* 0x00000017130a7819 */ /* 0x000fe400000006ff */
[----:B------:R-:W-:Y:S01]  /*0f80*/  SHF.L.U32 R16, R13, 0x17, RZ ;  /* 0x000000170d107819 */ /* 0x000fe200000006ff */
[----:B0-----:R-:W-:Y:S01]  /*0f90*/  FMUL R21, R21, R18 ;  /* 0x0000001215157220 */ /* 0x001fe20000400000 */
[----:B--2---:R-:W-:Y:S01]  /*0fa0*/  FMUL R11, R11, R20 ;  /* 0x000000140b0b7220 */ /* 0x004fe20000400000 */
[----:B---3--:R-:W-:Y:S01]  /*0fb0*/  FMUL R15, R15, R14 ;  /* 0x0000000e0f0f7220 */ /* 0x008fe20000400000 */
[----:B----4-:R-:W-:Y:S01]  /*0fc0*/  FMUL R17, R17, R22 ;  /* 0x0000001611117220 */ /* 0x010fe20000400000 */
[----:B-----5:R-:W-:Y:S01]  /*0fd0*/  FMUL R9, R10, R9 ;  /* 0x000000090a097220 */ /* 0x020fe20000400000 */
[----:B------:R-:W-:Y:S01]  /*0fe0*/  FMUL R13, R16, R3 ;  /* 0x00000003100d7220 */ /* 0x000fe20000400000 */
[----:B------:R-:W-:Y:S01]  /*0ff0*/  FADD R8, R8, R27 ;  /* 0x0000001b08087221 */ /* 0x000fe20000000000 */
[----:B------:R1:W-:Y:S03]  /*1000*/  STG.E desc[UR10][R4.64+-0x10], R12 ;  /* 0xfffff00c04007986 */ /* 0x0003e6000c10190a */
[----:B------:R-:W-:Y:S01]  /*1010*/  FADD R8, R8, R21 ;  /* 0x0000001508087221 */ /* 0x000fe20000000000 */
[----:B------:R1:W-:Y:S04]  /*1020*/  STG.E desc[UR10][R4.64+-0xc], R27 ;  /* 0xfffff41b04007986 */ /* 0x0003e8000c10190a */
[----:B------:R1:W-:Y:S04]  /*1030*/  STG.E desc[UR10][R4.64+-0x8], R21 ;  /* 0xfffff81504007986 */ /* 0x0003e8000c10190a */
[----:B------:R1:W-:Y:S04]  /*1040*/  STG.E desc[UR10][R4.64+-0x4], R11 ;  /* 0xfffffc0b04007986 */ /* 0x0003e8000c10190a */
[----:B------:R1:W-:Y:S04]  /*1050*/  STG.E desc[UR10][R4.64], R15 ;  /* 0x0000000f04007986 */ /* 0x0003e8000c10190a */
[----:B------:R1:W-:Y:S04]  /*1060*/  STG.E desc[UR10][R4.64+0x4], R17 ;  /* 0x0000041104007986 */ /* 0x0003e8000c10190a */
[----:B------:R1:W-:Y:S04]  /*1070*/  STG.E desc[UR10][R4.64+0x8], R9 ;  /* 0x0000080904007986 */ /* 0x0003e8000c10190a */
[----:B------:R1:W-:Y:S01]  /*1080*/  STG.E desc[UR10][R4.64+0xc], R13 ;  /* 0x00000c0d04007986 */ /* 0x0003e2000c10190a */
[----:B------:R-:W-:-:S04]  /*1090*/  FADD R8, R8, R11 ;  /* 0x0000000b08087221 */ /* 0x000fc80000000000 */
[----:B------:R-:W-:-:S04]  /*10a0*/  FADD R8, R8, R15 ;  /* 0x0000000f08087221 */ /* 0x000fc80000000000 */
[----:B------:R-:W-:-:S04]  /*10b0*/  FADD R8, R8, R17 ;  /* 0x0000001108087221 */ /* 0x000fc80000000000 */
[----:B------:R-:W-:-:S04]  /*10c0*/  FADD R8, R8, R9 ;  /* 0x0000000908087221 */ /* 0x000fc80000000000 */
[----:B------:R-:W-:Y:S01]  /*10d0*/  FADD R3, R8, R13 ;  /* 0x0000000d08037221 */ /* 0x000fe20000000000 */
[----:B-1----:R-:W-:Y:S06]  /*10e0*/  BRA.U UP1, `(.L_x_13) ;  /* 0xfffffff9015c7547 */ /* 0x002fec000b83ffff */
.L_x_12:
        /* <DEDUP_REMOVED lines=13> */
[----:B------:R-:W-:Y:S01]  /*11c0*/  HFMA2 R12, -RZ, RZ, 3.7421875, 0 ;  /* 0x437c0000ff0c7431 */ /* 0x000fe200000001ff */
[----:B------:R-:W-:Y:S01]  /*11d0*/  MOV R16, 0x3bbb989d ;  /* 0x3bbb989d00107802 */ /* 0x000fe20000000f00 */
[----:B------:R-:W-:Y:S01]  /*11e0*/  UIADD3 UR4, UPT, UPT, UR4, 0x4, URZ ;  /* 0x0000000404047890 */ /* 0x000fe2000fffe0ff */
[----:B--2---:R-:W-:-:S04]  /*11f0*/  FADD R10, R9, -R0 ;  /* 0x80000000090a7221 */ /* 0x004fc80000000000 */
[----:B------:R-:W-:Y:S01]  /*1200*/  FFMA.SAT R9, R10, R16, 0.5 ;  /* 0x3f0000000a097423 */ /* 0x000fe20000002010 */
[----:B---3--:R-:W-:-:S03]  /*1210*/  FADD R13, R11, -R0 ;  /* 0x800000000b0d7221 */ /* 0x008fc60000000000 */
[----:B------:R-:W-:Y:S01]  /*1220*/  FFMA.RM R6, R9, R12, 12582913 ;  /* 0x4b40000109067423 */ /* 0x000fe2000000400c */
[----:B------:R-:W-:Y:S01]  /*1230*/  FFMA.SAT R15, R13, R16, 0.5 ;  /* 0x3f0000000d0f7423 */ /* 0x000fe20000002010 */
[--C-:B----4-:R-:W-:Y:S02]  /*1240*/  FADD R9, R17, -R0.reuse ;  /* 0x8000000011097221 */ /* 0x110fe40000000000 */
[----:B------:R-:W-:Y:S01]  /*1250*/  FADD R11, R6, -12583039 ;  /* 0xcb40007f060b7421 */ /* 0x000fe20000000000 */
[----:B------:R-:W-:Y:S01]  /*1260*/  FFMA.RM R8, R15, R12, 12582913 ;  /* 0x4b4000010f087423 */ /* 0x000fe2000000400c */
[----:B------:R-:W-:Y:S01]  /*1270*/  FFMA.SAT R15, R9, R16, 0.5 ;  /* 0x3f000000090f7423 */ /* 0x000fe20000002010 */
[----:B-----5:R-:W-:Y:S01]  /*1280*/  FADD R19, R19, -R0 ;  /* 0x8000000013137221 */ /* 0x020fe20000000000 */
[----:B------:R-:W-:Y:S01]  /*1290*/  FFMA R11, R10, 1.4426950216293334961, -R11 ;  /* 0x3fb8aa3b0a0b7823 */ /* 0x000fe2000000080b */
[----:B------:R-:W-:Y:S01]  /*12a0*/  FADD R14, R8, -12583039 ;  /* 0xcb40007f080e7421 */ /* 0x000fe20000000000 */
[----:B------:R-:W-:-:S02]  /*12b0*/  SHF.L.U32 R6, R6, 0x17, RZ ;  /* 0x0000001706067819 */ /* 0x000fc400000006ff */
[----:B------:R-:W-:Y:S01]  /*12c0*/  FFMA R11, R10, 1.925963033500011079e-08, R11 ;  /* 0x32a570600a0b7823 */ /* 0x000fe2000000000b */
[----:B------:R-:W-:Y:S01]  /*12d0*/  FFMA.RM R10, R15, R12, 12582913 ;  /* 0x4b4000010f0a7423 */ /* 0x000fe2000000400c */
[----:B------:R-:W-:Y:S01]  /*12e0*/  FFMA.SAT R15, R19, R16, 0.5 ;  /* 0x3f000000130f7423 */ /* 0x000fe20000002010 */
[----:B------:R-:W-:Y:S01]  /*12f0*/  FFMA R14, R13, 1.4426950216293334961, -R14 ;  /* 0x3fb8aa3b0d0e7823 */ /* 0x000fe2000000080e */
[----:B------:R-:W-:Y:S01]  /*1300*/  SHF.L.U32 R8, R8, 0x17, RZ ;  /* 0x0000001708087819 */ /* 0x000fe200000006ff */
[C---:B------:R-:W-:Y:S01]  /*1310*/  FADD R16, R10.reuse, -12583039 ;  /* 0xcb40007f0a107421 */ /* 0x040fe20000000000 */
[----:B------:R-:W-:Y:S01]  /*1320*/  FFMA.RM R15, R15, R12, 12582913 ;  /* 0x4b4000010f0f7423 */ /* 0x000fe2000000400c */
[----:B------:R-:W-:Y:S01]  /*1330*/  FFMA R14, R13, 1.925963033500011079e-08, R14 ;  /* 0x32a570600d0e7823 */ /* 0x000fe2000000000e */
[----:B------:R-:W0:Y:S01]  /*1340*/  MUFU.EX2 R11, R11 ;  /* 0x0000000b000b7308 */ /* 0x000e220000000800 */
[----:B------:R-:W-:Y:S01]  /*1350*/  FFMA R16, R9, 1.4426950216293334961, -R16 ;  /* 0x3fb8aa3b09107823 */ /* 0x000fe20000000810 */
[----:B------:R-:W-:Y:S01]  /*1360*/  FADD R12, R15, -12583039 ;  /* 0xcb40007f0f0c7421 */ /* 0x000fe20000000000 */
[----:B------:R-:W-:-:S02]  /*1370*/  SHF.L.U32 R10, R10, 0x17, RZ ;  /* 0x000000170a0a7819 */ /* 0x000fc400000006ff */
[----:B------:R-:W-:Y:S01]  /*1380*/  FFMA R16, R9, 1.925963033500011079e-08, R16 ;  /* 0x32a5706009107823 */ /* 0x000fe20000000010 */
[----:B------:R-:W-:Y:S01]  /*1390*/  FFMA R12, R19, 1.4426950216293334961, -R12 ;  /* 0x3fb8aa3b130c7823 */ /* 0x000fe2000000080c */
[----:B------:R-:W-:Y:S01]  /*13a0*/  SHF.L.U32 R15, R15, 0x17, RZ ;  /* 0x000000170f0f7819 */ /* 0x000fe200000006ff */
[----:B------:R-:W1:Y:S02]  /*13b0*/  MUFU.EX2 R13, R14 ;  /* 0x0000000e000d7308 */ /* 0x000e640000000800 */
[----:B------:R-:W-:-:S06]  /*13c0*/  FFMA R12, R19, 1.925963033500011079e-08, R12 ;  /* 0x32a57060130c7823 */ /* 0x000fcc000000000c */
[----:B------:R-:W2:Y:S01]  /*13d0*/  MUFU.EX2 R9, R16 ;  /* 0x0000001000097308 */ /* 0x000ea20000000800 */
[----:B0-----:R-:W-:-:S04]  /*13e0*/  FMUL R6, R6, R11 ;  /* 0x0000000b06067220 */ /* 0x001fc80000400000 */
[----:B------:R-:W-:Y:S01]  /*13f0*/  FADD R3, R3, R6 ;  /* 0x0000000603037221 */ /* 0x000fe20000000000 */
[----:B------:R3:W-:Y:S02]  /*1400*/  STG.E desc[UR10][R4.64], R6 ;  /* 0x0000000604007986 */ /* 0x0007e4000c10190a */
[----:B------:R-:W0:Y:S01]  /*1410*/  MUFU.EX2 R12, R12 ;  /* 0x0000000c000c7308 */ /* 0x000e220000000800 */
[----:B-1----:R-:W-:-:S04]  /*1420*/  FMUL R8, R8, R13 ;  /* 0x0000000d08087220 */ /* 0x002fc80000400000 */
[----:B------:R-:W-:Y:S01]  /*1430*/  FADD R3, R3, R8 ;  /* 0x0000000803037221 */ /* 0x000fe20000000000 */
[----:B------:R3:W-:Y:S01]  /*1440*/  STG.E desc[UR10][R4.64+0x4], R8 ;  /* 0x0000040804007986 */ /* 0x0007e2000c10190a */
[----:B--2---:R-:W-:-:S04]  /*1450*/  FMUL R9, R10, R9 ;  /* 0x000000090a097220 */ /* 0x004fc80000400000 */
[----:B------:R-:W-:Y:S01]  /*1460*/  FADD R3, R3, R9 ;  /* 0x0000000903037221 */ /* 0x000fe20000000000 */
[----:B------:R3:W-:Y:S01]  /*1470*/  STG.E desc[UR10][R4.64+0x8], R9 ;  /* 0x0000080904007986 */ /* 0x0007e2000c10190a */
[----:B0-----:R-:W-:-:S04]  /*1480*/  FMUL R15, R15, R12 ;  /* 0x0000000c0f0f7220 */ /* 0x001fc80000400000 */
[----:B------:R-:W-:Y:S01]  /*1490*/  FADD R3, R3, R15 ;  /* 0x0000000f03037221 */ /* 0x000fe20000000000 */
[----:B------:R3:W-:Y:S06]  /*14a0*/  STG.E desc[UR10][R4.64+0xc], R15 ;  /* 0x00000c0f04007986 */ /* 0x0007ec000c10190a */
.L_x_14:
[----:B------:R-:W-:Y:S05]  /*14b0*/  BRA.U !UP1, `(.L_x_11) ;  /* 0x0000000109d07547 */ /* 0x000fea000b800000 */
[----:B------:R-:W-:Y:S02]  /*14c0*/  UISETP.NE.AND UP0, UPT, UR6, 0x1, UPT ;  /* 0x000000010600788c */ /* 0x000fe4000bf05270 */
[----:B------:R-:W-:-:S04]  /*14d0*/  ULOP3.LUT UR5, UR5, 0x1, URZ, 0xc0, !UPT ;  /* 0x0000000105057892 */ /* 0x000fc8000f8ec0ff */
[----:B------:R-:W-:-:S03]  /*14e0*/  UISETP.NE.U32.AND UP1, UPT, UR5, 0x1, UPT ;  /* 0x000000010500788c */ /* 0x000fc6000bf25070 */
[----:B------:R-:W-:Y:S08]  /*14f0*/  BRA.U !UP0, `(.L_x_15) ;  /* 0x0000000108787547 */ /* 0x000ff0000b800000 */
[----:B---3--:R-:W1:Y:S01]  /*1500*/  LDC.64 R4, c[0x0][0x380] ;  /* 0x0000e000ff047b82 */ /* 0x008e620000000a00 */
[----:B------:R-:W-:-:S05]  /*1510*/  IADD3 R9, PT, PT, R7, UR4, RZ ;  /* 0x0000000407097c10 */ /* 0x000fca000fffe0ff */
[----:B-1----:R-:W-:-:S05]  /*1520*/  IMAD.WIDE R4, R9, 0x4, R4 ;  /* 0x0000000409047825 */ /* 0x002fca00078e0204 */
[----:B0-----:R-:W2:Y:S04]  /*1530*/  LDG.E R9, desc[UR10][R4.64] ;  /* 0x0000000a04097981 */ /* 0x001ea8000c1e1900 */
[----:B------:R-:W3:Y:S01]  /*1540*/  LDG.E R11, desc[UR10][R4.64+0x4] ;  /* 0x0000040a040b7981 */ /* 0x000ee2000c1e1900 */
[----:B------:R-:W-:Y:S01]  /*1550*/  MOV R10, 0x3bbb989d ;  /* 0x3bbb989d000a7802 */ /* 0x000fe20000000f00 */
[----:B------:R-:W-:Y:S01]  /*1560*/  HFMA2 R13, -RZ, RZ, 3.7421875, 0 ;  /* 0x437c0000ff0d7431 */ /* 0x000fe200000001ff */
[----:B------:R-:W-:Y:S01]  /*1570*/  UIADD3 UR4, UPT, UPT, UR4, 0x2, URZ ;  /* 0x0000000204047890 */ /* 0x000fe2000fffe0ff */
[--C-:B--2---:R-:W-:Y:S01]  /*1580*/  FADD R9, R9, -R0.reuse ;  /* 0x8000000009097221 */ /* 0x104fe20000000000 */
[----:B---3--:R-:W-:-:S03]  /*1590*/  FADD R11, R11, -R0 ;  /* 0x800000000b0b7221 */ /* 0x008fc60000000000 */
[-C--:B------:R-:W-:Y:S01]  /*15a0*/  FFMA.SAT R6, R9, R10.reuse, 0.5 ;  /* 0x3f00000009067423 */ /* 0x080fe2000000200a */
[----:B------:R-:W-:-:S03]  /*15b0*/  FFMA.SAT R10, R11, R10, 0.5 ;  /* 0x3f0000000b0a7423 */ /* 0x000fc6000000200a */
[-C--:B------:R-:W-:Y:S01]  /*15c0*/  FFMA.RM R6, R6, R13.reuse, 12582913 ;  /* 0x4b40000106067423 */ /* 0x080fe2000000400d */
[----:B------:R-:W-:-:S03]  /*15d0*/  FFMA.RM R10, R10, R13, 12582913 ;  /* 0x4b4000010a0a7423 */ /* 0x000fc6000000400d */
[C---:B------:R-:W-:Y:S01]  /*15e0*/  FADD R8, R6.reuse, -12583039 ;  /* 0xcb40007f06087421 */ /* 0x040fe20000000000 */
[----:B------:R-:W-:Y:S01]  /*15f0*/  SHF.L.U32 R6, R6, 0x17, RZ ;  /* 0x0000001706067819 */ /* 0x000fe200000006ff */
[C---:B------:R-:W-:Y:S02]  /*1600*/  FADD R12, R10.reuse, -12583039 ;  /* 0xcb40007f0a0c7421 */ /* 0x040fe40000000000 */
[----:B------:R-:W-:Y:S01]  /*1610*/  FFMA R8, R9, 1.4426950216293334961, -R8 ;  /* 0x3fb8aa3b09087823 */ /* 0x000fe20000000808 */
[----:B------:R-:W-:Y:S01]  /*1620*/  SHF.L.U32 R10, R10, 0x17, RZ ;  /* 0x000000170a0a7819 */ /* 0x000fe200000006ff */
[----:B------:R-:W-:Y:S02]  /*1630*/  FFMA R12, R11, 1.4426950216293334961, -R12 ;  /* 0x3fb8aa3b0b0c7823 */ /* 0x000fe4000000080c */
[----:B------:R-:W-:Y:S02]  /*1640*/  FFMA R8, R9, 1.925963033500011079e-08, R8 ;  /* 0x32a5706009087823 */ /* 0x000fe40000000008 */
[----:B------:R-:W-:-:S02]  /*1650*/  FFMA R12, R11, 1.925963033500011079e-08, R12 ;  /* 0x32a570600b0c7823 */ /* 0x000fc4000000000c */
[----:B------:R-:W0:Y:S08]  /*1660*/  MUFU.EX2 R9, R8 ;  /* 0x0000000800097308 */ /* 0x000e300000000800 */
[----:B------:R-:W1:Y:S01]  /*1670*/  MUFU.EX2 R11, R12 ;  /* 0x0000000c000b7308 */ /* 0x000e620000000800 */
[----:B0-----:R-:W-:-:S04]  /*1680*/  FMUL R6, R6, R9 ;  /* 0x0000000906067220 */ /* 0x001fc80000400000 */
[----:B------:R-:W-:Y:S01]  /*1690*/  FADD R3, R3, R6 ;  /* 0x0000000603037221 */ /* 0x000fe20000000000 */
[----:B------:R2:W-:Y:S01]  /*16a0*/  STG.E desc[UR10][R4.64], R6 ;  /* 0x0000000604007986 */ /* 0x0005e2000c10190a */
[----:B-1----:R-:W-:-:S04]  /*16b0*/  FMUL R10, R10, R11 ;  /* 0x0000000b0a0a7220 */ /* 0x002fc80000400000 */
[----:B------:R-:W-:Y:S01]  /*16c0*/  FADD R3, R3, R10 ;  /* 0x0000000a03037221 */ /* 0x000fe20000000000 */
[----:B------:R2:W-:Y:S06]  /*16d0*/  STG.E desc[UR10][R4.64+0x4], R10 ;  /* 0x0000040a04007986 */ /* 0x0005ec000c10190a */
.L_x_15:
[----:B------:R-:W-:Y:S05]  /*16e0*/  BRA.U UP1, `(.L_x_11) ;  /* 0x0000000101447547 */ /* 0x000fea000b800000 */
[----:B--23--:R-:W1:Y:S01]  /*16f0*/  LDC.64 R4, c[0x0][0x380] ;  /* 0x0000e000ff047b82 */ /* 0x00ce620000000a00 */
[----:B------:R-:W-:-:S05]  /*1700*/  IADD3 R7, PT, PT, R7, UR4, RZ ;  /* 0x0000000407077c10 */ /* 0x000fca000fffe0ff */
[----:B-1----:R-:W-:-:S05]  /*1710*/  IMAD.WIDE R4, R7, 0x4, R4 ;  /* 0x0000000407047825 */ /* 0x002fca00078e0204 */
[----:B0-----:R-:W2:Y:S01]  /*1720*/  LDG.E R7, desc[UR10][R4.64] ;  /* 0x0000000a04077981 */ /* 0x001ea2000c1e1900 */
[----:B------:R-:W-:Y:S01]  /*1730*/  HFMA2 R9, -RZ, RZ, 3.7421875, 0 ;  /* 0x437c0000ff097431 */ /* 0x000fe200000001ff */
[----:B------:R-:W-:Y:S01]  /*1740*/  MOV R6, 0x3bbb989d ;  /* 0x3bbb989d00067802 */ /* 0x000fe20000000f00 */
[----:B--2---:R-:W-:-:S04]  /*1750*/  FADD R7, R7, -R0 ;  /* 0x8000000007077221 */ /* 0x004fc80000000000 */
[----:B------:R-:W-:-:S04]  /*1760*/  FFMA.SAT R0, R7, R6, 0.5 ;  /* 0x3f00000007007423 */ /* 0x000fc80000002006 */
[----:B------:R-:W-:-:S04]  /*1770*/  FFMA.RM R0, R0, R9, 12582913 ;  /* 0x4b40000100007423 */ /* 0x000fc80000004009 */
[C---:B------:R-:W-:Y:S01]  /*1780*/  FADD R6, R0.reuse, -12583039 ;  /* 0xcb40007f00067421 */ /* 0x040fe20000000000 */
[----:B------:R-:W-:-:S03]  /*1790*/  SHF.L.U32 R0, R0, 0x17, RZ ;  /* 0x0000001700007819 */ /* 0x000fc600000006ff */
[----:B------:R-:W-:-:S04]  /*17a0*/  FFMA R6, R7, 1.4426950216293334961, -R6 ;  /* 0x3fb8aa3b07067823 */ /* 0x000fc80000000806 */
[----:B------:R-:W-:-:S04]  /*17b0*/  FFMA R6, R7, 1.925963033500011079e-08, R6 ;  /* 0x32a5706007067823 */ /* 0x000fc80000000006 */
[----:B------:R-:W0:Y:S02]  /*17c0*/  MUFU.EX2 R7, R6 ;  /* 0x0000000600077308 */ /* 0x000e240000000800 */
[----:B0-----:R-:W-:-:S04]  /*17d0*/  FMUL R0, R0, R7 ;  /* 0x0000000700007220 */ /* 0x001fc80000400000 */
[----:B------:R-:W-:Y:S01]  /*17e0*/  FADD R3, R3, R0 ;  /* 0x0000000003037221 */ /* 0x000fe20000000000 */
[----:B------:R1:W-:Y:S06]  /*17f0*/  STG.E desc[UR10][R4.64], R0 ;  /* 0x0000000004007986 */ /* 0x0003ec000c10190a */
.L_x_11:
[----:B-123--:R-:W1:Y:S02]  /*1800*/  LDC R5, c[0x0][0x388] ;  /* 0x0000e200ff057b82 */ /* 0x00ee640000000800 */
[----:B-1----:R-:W-:-:S13]  /*1810*/  ISETP.GE.AND P0, PT, R5, 0x1, PT ;  /* 0x000000010500780c */ /* 0x002fda0003f06270 */
[----:B0-----:R-:W-:Y:S05]  /*1820*/  @!P0 EXIT ;  /* 0x000000000000894d */ /* 0x001fea0003800000 */
[C---:B------:R-:W-:Y:S01]  /*1830*/  ISETP.GE.U32.AND P0, PT, R5.reuse, 0x10, PT ;  /* 0x000000100500780c */ /* 0x040fe20003f06070 */
[----:B------:R-:W-:Y:S01]  /*1840*/  IMAD R2, R2, R5, RZ ;  /* 0x0000000502027224 */ /* 0x000fe200078e02ff */
[----:B------:R-:W-:Y:S02]  /*1850*/  LOP3.LUT R11, R5, 0xf, RZ, 0xc0, !PT ;  /* 0x0000000f050b7812 */ /* 0x000fe400078ec0ff */
[----:B------:R-:W-:-:S09]  /*1860*/  MOV R7, RZ ;  /* 0x000000ff00077202 */ /* 0x000fd20000000f00 */
[----:B------:R-:W-:Y:S05]  /*1870*/  @!P0 BRA `(.L_x_16) ;  /* 0x0000001000108947 */ /* 0x000fea0003800000 */
[----:B------:R-:W0:Y:S01]  /*1880*/  LDCU.64 UR4, c[0x0][0x380] ;  /* 0x00007000ff0477ac */ /* 0x000e220008000a00 */
[----:B------:R-:W-:Y:S02]  /*1890*/  LOP3.LUT R7, R5, 0x7ffffff0, RZ, 0xc0, !PT ;  /* 0x7ffffff005077812 */ /* 0x000fe400078ec0ff */
[----:B------:R-:W-:Y:S02]  /*18a0*/  MOV R6, R2 ;  /* 0x0000000200067202 */ /* 0x000fe40000000f00 */
[----:B------:R-:W-:Y:S01]  /*18b0*/  IADD3 R8, PT, PT, -R7, RZ, RZ ;  /* 0x000000ff07087210 */ /* 0x000fe20007ffe1ff */
[----:B0-----:R-:W-:-:S04]  /*18c0*/  UIADD3 UR4, UP0, UPT, UR4, 0x20, URZ ;  /* 0x0000002004047890 */ /* 0x001fc8000ff1e0ff */
[----:B------:R-:W-:-:S12]  /*18d0*/  UIADD3.X UR5, UPT, UPT, URZ, UR5, URZ, UP0, !UPT ;  /* 0x00000005ff057290 */ /* 0x000fd800087fe4ff */
.L_x_49:
[----:B0-----:R-:W-:Y:S02]  /*18e0*/  MOV R4, UR4 ;  /* 0x0000000400047c02 */ /* 0x001fe40008000f00 */
[----:B------:R-:W-:-:S03]  /*18f0*/  MOV R5, UR5 ;  /* 0x0000000500057c02 */ /* 0x000fc60008000f00 */
[----:B------:R-:W-:-:S05]  /*1900*/  IMAD.WIDE R4, R6, 0x4, R4 ;  /* 0x0000000406047825 */ /* 0x000fca00078e0204 */
[----:B------:R-:W2:Y:S01]  /*1910*/  LDG.E R0, desc[UR10][R4.64+-0x20] ;  /* 0xffffe00a04007981 */ /* 0x000ea2000c1e1900 */
[----:B------:R-:W0:Y:S01]  /*1920*/  MUFU.RCP R10, R3 ;  /* 0x00000003000a7308 */ /* 0x000e220000001000 */
[----:B------:R-:W-:Y:S01]  /*1930*/  IADD3 R8, PT, PT, R8, 0x10, RZ ;  /* 0x0000001008087810 */ /* 0x000fe20007ffe0ff */
[----:B------:R-:W-:Y:S03]  /*1940*/  BSSY.RECONVERGENT B2, `(.L_x_17) ;  /* 0x000000b000027945 */ /* 0x000fe60003800200 */
[----:B------:R-:W-:Y:S01]  /*1950*/  ISETP.NE.AND P2, PT, R8, RZ, PT ;  /* 0x000000ff0800720c */ /* 0x000fe20003f45270 */
[----:B0-----:R-:W-:-:S04]  /*1960*/  FFMA R9, R10, -R3, 1 ;  /* 0x3f8000000a097423 */ /* 0x001fc80000000803 */
[----:B------:R-:W-:Y:S01]  /*1970*/  FFMA R9, R10, R9, R10 ;  /* 0x000000090a097223 */ /* 0x000fe2000000000a */
[----:B--2---:R-:W0:Y:S03]  /*1980*/  FCHK P0, R0, R3 ;  /* 0x0000000300007302 */ /* 0x004e260000000000 */
[----:B------:R-:W-:-:S04]  /*1990*/  FFMA R10, R0, R9, RZ ;  /* 0x00000009000a7223 */ /* 0x000fc800000000ff */
[----:B------:R-:W-:-:S04]  /*19a0*/  FFMA R12, R10, -R3, R0 ;  /* 0x800000030a0c7223 */ /* 0x000fc80000000000 */
[----:B------:R-:W-:Y:S01]  /*19b0*/  FFMA R9, R9, R12, R10 ;  /* 0x0000000c09097223 */ /* 0x000fe2000000000a */
[----:B0-----:R-:W-:Y:S06]  /*19c0*/  @!P0 BRA `(.L_x_18) ;  /* 0x0000000000088947 */ /* 0x001fec0003800000 */
[----:B------:R-:W-:-:S07]  /*19d0*/  MOV R12, 0x19f0 ;  /* 0x000019f0000c7802 */ /* 0x000fce0000000f00 */
[----:B------:R-:W-:Y:S05]  /*19e0*/  CALL.REL.NOINC `($__internal_0_$__cuda_sm3x_div_rn_noftz_f32_slowpath) ;  /* 0x0000001c00547944 */ /* 0x000fea0003c00000 */
.L_x_18:
[----:B------:R-:W-:Y:S05]  /*19f0*/  BSYNC.RECONVERGENT B2 ;  /* 0x0000000000027941 */ /* 0x000fea0003800200 */
.L_x_17:
[----:B------:R-:W2:Y:S01]  /*1a00*/  LDG.E R15, desc[UR10][R4.64+-0x1c] ;  /* 0xffffe40a040f7981 */ /* 0x000ea2000c1e1900 */
[----:B------:R-:W0:Y:S01]  /*1a10*/  MUFU.RCP R0, R3 ;  /* 0x0000000300007308 */ /* 0x000e220000001000 */
[----:B------:R-:W-:Y:S02]  /*1a20*/  BSSY.RECONVERGENT B2, `(.L_x_19) ;  /* 0x000000d000027945 */ /* 0x000fe40003800200 */
[----:B------:R1:W-:Y:S01]  /*1a30*/  STG.E desc[UR10][R4.64+-0x20], R9 ;  /* 0xffffe00904007986 */ /* 0x0003e2000c10190a */
[----:B0-----:R-:W-:-:S04]  /*1a40*/  FFMA R13, R0, -R3, 1 ;  /* 0x3f800000000d7423 */ /* 0x001fc80000000803 */
[----:B------:R-:W-:Y:S01]  /*1a50*/  FFMA R0, R0, R13, R0 ;  /* 0x0000000d00007223 */ /* 0x000fe20000000000 */
[----:B--2---:R-:W0:Y:S03]  /*1a60*/  FCHK P0, R15, R3 ;  /* 0x000000030f007302 */ /* 0x004e260000000000 */
[----:B------:R-:W-:-:S04]  /*1a70*/  FFMA R10, R0, R15, RZ ;  /* 0x0000000f000a7223 */ /* 0x000fc800000000ff */
[----:B------:R-:W-:-:S04]  /*1a80*/  FFMA R13, R10, -R3, R15 ;  /* 0x800000030a0d7223 */ /* 0x000fc8000000000f */
[----:B------:R-:W-:Y:S01]  /*1a90*/  FFMA R13, R0, R13, R10 ;  /* 0x0000000d000d7223 */ /* 0x000fe2000000000a */
[----:B01----:R-:W-:Y:S06]  /*1aa0*/  @!P0 BRA `(.L_x_20) ;  /* 0x0000000000108947 */ /* 0x003fec0003800000 */
[----:B------:R-:W-:Y:S02]  /*1ab0*/  MOV R0, R15 ;  /* 0x0000000f00007202 */ /* 0x000fe40000000f00 */
[----:B------:R-:W-:-:S07]  /*1ac0*/  MOV R12, 0x1ae0 ;  /* 0x00001ae0000c7802 */ /* 0x000fce0000000f00 */
[----:B------:R-:W-:Y:S05]  /*1ad0*/  CALL.REL.NOINC `($__internal_0_$__cuda_sm3x_div_rn_noftz_f32_slowpath) ;  /* 0x0000001c00187944 */ /* 0x000fea0003c00000 */
[----:B------:R-:W-:-:S07]  /*1ae0*/  MOV R13, R9 ;  /* 0x00000009000d7202 */ /* 0x000fce0000000f00 */
.L_x_20:
[----:B------:R-:W-:Y:S05]  /*1af0*/  BSYNC.RECONVERGENT B2 ;  /* 0x0000000000027941 */ /* 0x000fea0003800200 */
.L_x_19:
        /* <DEDUP_REMOVED lines=14> */
.L_x_22:
[----:B------:R-:W-:Y:S05]  /*1be0*/  BSYNC.RECONVERGENT B2 ;  /* 0x0000000000027941 */ /* 0x000fea0003800200 */
.L_x_21:
        /* <DEDUP_REMOVED lines=15> */
.L_x_24:
[----:B------:R-:W-:Y:S05]  /*1ce0*/  BSYNC.RECONVERGENT B2 ;  /* 0x0000000000027941 */ /* 0x000fea0003800200 */
.L_x_23:
        /* <DEDUP_REMOVED lines=14> */
.L_x_26:
[----:B------:R-:W-:Y:S05]  /*1dd0*/  BSYNC.RECONVERGENT B2 ;  /* 0x0000000000027941 */ /* 0x000fea0003800200 */
.L_x_25:
        /* <DEDUP_REMOVED lines=15> */
.L_x_28:
[----:B------:R-:W-:Y:S05]  /*1ed0*/  BSYNC.RECONVERGENT B2 ;  /* 0x0000000000027941 */ /* 0x000fea0003800200 */
.L_x_27:
        /* <DEDUP_REMOVED lines=14> */
.L_x_30:
[----:B------:R-:W-:Y:S05]  /*1fc0*/  BSYNC.RECONVERGENT B2 ;  /* 0x0000000000027941 */ /* 0x000fea0003800200 */
.L_x_29:
        /* <DEDUP_REMOVED lines=15> */
.L_x_32:
[----:B------:R-:W-:Y:S05]  /*20c0*/  BSYNC.RECONVERGENT B2 ;  /* 0x0000000000027941 */ /* 0x000fea0003800200 */
.L_x_31:
        /* <DEDUP_REMOVED lines=14> */
.L_x_34:
[----:B------:R-:W-:Y:S05]  /*21b0*/  BSYNC.RECONVERGENT B2 ;  /* 0x0000000000027941 */ /* 0x000fea0003800200 */
.L_x_33:
        /* <DEDUP_REMOVED lines=15> */
.L_x_36:
[----:B------:R-:W-:Y:S05]  /*22b0*/  BSYNC.RECONVERGENT B2 ;  /* 0x0000000000027941 */ /* 0x000fea0003800200 */
.L_x_35:
        /* <DEDUP_REMOVED lines=14> */
.L_x_38:
[----:B------:R-:W-:Y:S05]  /*23a0*/  BSYNC.RECONVERGENT B2 ;  /* 0x0000000000027941 */ /* 0x000fea0003800200 */
.L_x_37:
        /* <DEDUP_REMOVED lines=15> */
.L_x_40:
[----:B------:R-:W-:Y:S05]  /*24a0*/  BSYNC.RECONVERGENT B2 ;  /* 0x0000000000027941 */ /* 0x000fea0003800200 */
.L_x_39:
        /* <DEDUP_REMOVED lines=14> */
.L_x_42:
[----:B------:R-:W-:Y:S05]  /*2590*/  BSYNC.RECONVERGENT B2 ;  /* 0x0000000000027941 */ /* 0x000fea0003800200 */
.L_x_41:
        /* <DEDUP_REMOVED lines=15> */
.L_x_44:
[----:B------:R-:W-:Y:S05]  /*2690*/  BSYNC.RECONVERGENT B2 ;  /* 0x0000000000027941 */ /* 0x000fea0003800200 */
.L_x_43:
        /* <DEDUP_REMOVED lines=14> */
.L_x_46:
[----:B------:R-:W-:Y:S05]  /*2780*/  BSYNC.RECONVERGENT B2 ;  /* 0x0000000000027941 */ /* 0x000fea0003800200 */
.L_x_45:
        /* <DEDUP_REMOVED lines=15> */
.L_x_48:
[----:B------:R-:W-:Y:S05]  /*2880*/  BSYNC.RECONVERGENT B2 ;  /* 0x0000000000027941 */ /* 0x000fea0003800200 */
.L_x_47:
[----:B------:R0:W-:Y:S01]  /*2890*/  STG.E desc[UR10][R4.64+0x1c], R13 ;  /* 0x00001c0d04007986 */ /* 0x0001e2000c10190a */
[----:B------:R-:W-:Y:S01]  /*28a0*/  IADD3 R6, PT, PT, R6, 0x10, RZ ;  /* 0x0000001006067810 */ /* 0x000fe20007ffe0ff */
[----:B------:R-:W-:Y:S06]  /*28b0*/  @P2 BRA `(.L_x_49) ;  /* 0xfffffff000082947 */ /* 0x000fec000383ffff */
.L_x_16:
[----:B------:R-:W-:-:S13]  /*28c0*/  ISETP.NE.AND P0, PT, R11, RZ, PT ;  /* 0x000000ff0b00720c */ /* 0x000fda0003f05270 */
[----:B------:R-:W-:Y:S05]  /*28d0*/  @!P0 EXIT ;  /* 0x000000000000894d */ /* 0x000fea0003800000 */
[----:B------:R-:W1:Y:S01]  /*28e0*/  LDCU UR4, c[0x0][0x388] ;  /* 0x00007100ff0477ac */ /* 0x000e620008000800 */
[----:B------:R-:W-:Y:S01]  /*28f0*/  ISETP.GE.U32.AND P0, PT, R11, 0x8, PT ;  /* 0x000000080b00780c */ /* 0x000fe20003f06070 */
[----:B-1----:R-:W-:-:S12]  /*2900*/  ULOP3.LUT UR4, UR4, 0x7, URZ, 0xc0, !UPT ;  /* 0x0000000704047892 */ /* 0x002fd8000f8ec0ff */
[----:B------:R-:W-:Y:S05]  /*2910*/  @!P0 BRA `(.L_x_50) ;  /* 0x0000000800008947 */ /* 0x000fea0003800000 */
[----:B0-----:R-:W0:Y:S01]  /*2920*/  LDC.64 R4, c[0x0][0x380] ;  /* 0x0000e000ff047b82 */ /* 0x001e220000000a00 */
[----:B------:R-:W-:-:S05]  /*2930*/  IADD3 R9, PT, PT, R2, R7, RZ ;  /* 0x0000000702097210 */ /* 0x000fca0007ffe0ff */
[----:B0-----:R-:W-:-:S05]  /*2940*/  IMAD.WIDE R4, R9, 0x4, R4 ;  /* 0x0000000409047825 */ /* 0x001fca00078e0204 */
[----:B------:R-:W2:Y:S01]  /*2950*/  LDG.E R11, desc[UR10][R4.64] ;  /* 0x0000000a040b7981 */ /* 0x000ea2000c1e1900 */
[----:B------:R-:W0:Y:S01]  /*2960*/  MUFU.RCP R0, R3 ;  /* 0x0000000300007308 */ /* 0x000e220000001000 */
[----:B------:R-:W-:Y:S01]  /*2970*/  BSSY.RECONVERGENT B2, `(.L_x_51) ;  /* 0x000000b000027945 */ /* 0x000fe20003800200 */
[----:B0-----:R-:W-:-:S04]  /*2980*/  FFMA R9, R0, -R3, 1 ;  /* 0x3f80000000097423 */ /* 0x001fc80000000803 */
[----:B------:R-:W-:Y:S02]  /*2990*/  FFMA R0, R0, R9, R0 ;  /* 0x0000000900007223 */ /* 0x000fe40000000000 */
[----:B--2---:R-:W0:Y:S02]  /*29a0*/  FCHK P0, R11, R3 ;  /* 0x000000030b007302 */ /* 0x004e240000000000 */
[----:B------:R-:W-:-:S04]  /*29b0*/  FFMA R6, R0, R11, RZ ;  /* 0x0000000b00067223 */ /* 0x000fc800000000ff */
[----:B------:R-:W-:-:S04]  /*29c0*/  FFMA R9, R6, -R3, R11 ;  /* 0x8000000306097223 */ /* 0x000fc8000000000b */
[----:B------:R-:W-:Y:S01]  /*29d0*/  FFMA R9, R0, R9, R6 ;  /* 0x0000000900097223 */ /* 0x000fe20000000006 */
[----:B0-----:R-:W-:Y:S06]  /*29e0*/  @!P0 BRA `(.L_x_52) ;  /* 0x00000000000c8947 */ /* 0x001fec0003800000 */
[----:B------:R-:W-:Y:S02]  /*29f0*/  MOV R0, R11 ;  /* 0x0000000b00007202 */ /* 0x000fe40000000f00 */
[----:B------:R-:W-:-:S07]  /*2a00*/  MOV R12, 0x2a20 ;  /* 0x00002a20000c7802 */ /* 0x000fce0000000f00 */
[----:B------:R-:W-:Y:S05]  /*2a10*/  CALL.REL.NOINC `($__internal_0_$__cuda_sm3x_div_rn_noftz_f32_slowpath) ;  /* 0x0000000c00487944 */ /* 0x000fea0003c00000 */
.L_x_52:
[----:B------:R-:W-:Y:S05]  /*2a20*/  BSYNC.RECONVERGENT B2 ;  /* 0x0000000000027941 */ /* 0x000fea0003800200 */
.L_x_51:
        /* <DEDUP_REMOVED lines=15> */
.L_x_54:
[----:B------:R-:W-:Y:S05]  /*2b20*/  BSYNC.RECONVERGENT B2 ;  /* 0x0000000000027941 */ /* 0x000fea0003800200 */
.L_x_53:
        /* <DEDUP_REMOVED lines=14> */
.L_x_56:
[----:B------:R-:W-:Y:S05]  /*2c10*/  BSYNC.RECONVERGENT B2 ;  /* 0x0000000000027941 */ /* 0x000fea0003800200 */
.L_x_55:
        /* <DEDUP_REMOVED lines=15> */
.L_x_58:
[----:B------:R-:W-:Y:S05]  /*2d10*/  BSYNC.RECONVERGENT B2 ;  /* 0x0000000000027941 */ /* 0x000fea0003800200 */
.L_x_57:
        /* <DEDUP_REMOVED lines=14> */
.L_x_60:
[----:B------:R-:W-:Y:S05]  /*2e00*/  BSYNC.RECONVERGENT B2 ;  /* 0x0000000000027941 */ /* 0x000fea0003800200 */
.L_x_59:
        /* <DEDUP_REMOVED lines=15> */
.L_x_62:
[----:B------:R-:W-:Y:S05]  /*2f00*/  BSYNC.RECONVERGENT B2 ;  /* 0x0000000000027941 */ /* 0x000fea0003800200 */
.L_x_61:
        /* <DEDUP_REMOVED lines=14> */
.L_x_64:
[----:B------:R-:W-:Y:S05]  /*2ff0*/  BSYNC.RECONVERGENT B2 ;  /* 0x0000000000027941 */ /* 0x000fea0003800200 */
.L_x_63:
        /* <DEDUP_REMOVED lines=15> */
.L_x_66:
[----:B------:R-:W-:Y:S05]  /*30f0*/  BSYNC.RECONVERGENT B2 ;  /* 0x0000000000027941 */ /* 0x000fea0003800200 */
.L_x_65:
[----:B------:R1:W-:Y:S01]  /*3100*/  STG.E desc[UR10][R4.64+0x1c], R11 ;  /* 0x00001c0b04007986 */ /* 0x0003e2000c10190a */
[----:B------:R-:W-:-:S07]  /*3110*/  IADD3 R7, PT, PT, R7, 0x8, RZ ;  /* 0x0000000807077810 */ /* 0x000fce0007ffe0ff */
.L_x_50:
[----:B------:R-:W-:-:S13]  /*3120*/  ISETP.NE.AND P0, PT, RZ, UR4, PT ;  /* 0x00000004ff007c0c */ /* 0x000fda000bf05270 */
[----:B------:R-:W-:Y:S05]  /*3130*/  @!P0 EXIT ;  /* 0x000000000000894d */ /* 0x000fea0003800000 */
[----:B------:R-:W2:Y:S01]  /*3140*/  LDCU UR5, c[0x0][0x388] ;  /* 0x00007100ff0577ac */ /* 0x000ea20008000800 */
[----:B------:R-:W-:Y:S02]  /*3150*/  UISETP.GE.U32.AND UP0, UPT, UR4, 0x4, UPT ;  /* 0x000000040400788c */ /* 0x000fe4000bf06070 */
[----:B--2---:R-:W-:-:S07]  /*3160*/  ULOP3.LUT UR5, UR5, 0x3, URZ, 0xc0, !UPT ;  /* 0x0000000305057892 */ /* 0x004fce000f8ec0ff */
[----:B------:R-:W-:Y:S05]  /*3170*/  BRA.U !UP0, `(.L_x_67) ;  /* 0x0000000508087547 */ /* 0x000fea000b800000 */
[----:B01----:R-:W0:Y:S01]  /*3180*/  LDC.64 R4, c[0x0][0x380] ;  /* 0x0000e000ff047b82 */ /* 0x003e220000000a00 */
        /* <DEDUP_REMOVED lines=15> */
.L_x_69:
[----:B------:R-:W-:Y:S05]  /*3280*/  BSYNC.RECONVERGENT B2 ;  /* 0x0000000000027941 */ /* 0x000fea0003800200 */
.L_x_68:
        /* <DEDUP_REMOVED lines=15> */
.L_x_71:
[----:B------:R-:W-:Y:S05]  /*3380*/  BSYNC.RECONVERGENT B2 ;  /* 0x0000000000027941 */ /* 0x000fea0003800200 */
.L_x_70:
        /* <DEDUP_REMOVED lines=14> */
.L_x_73:
[----:B------:R-:W-:Y:S05]  /*3470*/  BSYNC.RECONVERGENT B2 ;  /* 0x0000000000027941 */ /* 0x000fea0003800200 */
.L_x_72:
        /* <DEDUP_REMOVED lines=15> */
.L_x_75:
[----:B------:R-:W-:Y:S05]  /*3570*/  BSYNC.RECONVERGENT B2 ;  /* 0x0000000000027941 */ /* 0x000fea0003800200 */
.L_x_74:
[----:B------:R2:W-:Y:S01]  /*3580*/  STG.E desc[UR10][R4.64+0xc], R11 ;  /* 0x00000c0b04007986 */ /* 0x0005e2000c10190a */
[----:B------:R-:W-:-:S07]  /*3590*/  IADD3 R7, PT, PT, R7, 0x4, RZ ;  /* 0x0000000407077810 */ /* 0x000fce0007ffe0ff */
.L_x_67:
[----:B------:R-:W-:-:S13]  /*35a0*/  ISETP.NE.AND P0, PT, RZ, UR5, PT ;  /* 0x00000005ff007c0c */ /* 0x000fda000bf05270 */
[----:B------:R-:W-:Y:S05]  /*35b0*/  @!P0 EXIT ;  /* 0x000000000000894d */ /* 0x000fea0003800000 */
[----:B012---:R-:W0:Y:S01]  /*35c0*/  LDC.64 R4, c[0x0][0x380] ;  /* 0x0000e000ff047b82 */ /* 0x007e220000000a00 */
[----:B------:R-:W-:Y:S01]  /*35d0*/  IADD3 R11, PT, PT, R2, R7, RZ ;  /* 0x00000007020b7210 */ /* 0x000fe20007ffe0ff */
[----:B------:R-:W-:-:S12]  /*35e0*/  UIADD3 UR4, UPT, UPT, -UR5, URZ, URZ ;  /* 0x000000ff05047290 */ /* 0x000fd8000fffe1ff */
.L_x_78:
[----:B01----:R-:W-:-:S05]  /*35f0*/  IMAD.WIDE R6, R11, 0x4, R4 ;  /* 0x000000040b067825 */ /* 0x003fca00078e0204 */
[----:B------:R-:W2:Y:S01]  /*3600*/  LDG.E R13, desc[UR10][R6.64] ;  /* 0x0000000a060d7981 */ /* 0x000ea2000c1e1900 */
[----:B------:R-:W0:Y:S01]  /*3610*/  MUFU.RCP R0, R3 ;  /* 0x0000000300007308 */ /* 0x000e220000001000 */
[----:B------:R-:W-:Y:S01]  /*3620*/  UIADD3 UR4, UPT, UPT, UR4, 0x1, URZ ;  /* 0x0000000104047890 */ /* 0x000fe2000fffe0ff */
[----:B------:R-:W-:Y:S03]  /*3630*/  BSSY.RECONVERGENT B2, `(.L_x_76) ;  /* 0x000000c000027945 */ /* 0x000fe60003800200 */
[----:B------:R-:W-:Y:S01]  /*3640*/  UISETP.NE.AND UP0, UPT, UR4, URZ, UPT ;  /* 0x000000ff0400728c */ /* 0x000fe2000bf05270 */
[----:B0-----:R-:W-:-:S04]  /*3650*/  FFMA R9, R0, -R3, 1 ;  /* 0x3f80000000097423 */ /* 0x001fc80000000803 */
[----:B------:R-:W-:Y:S01]  /*3660*/  FFMA R0, R0, R9, R0 ;  /* 0x0000000900007223 */ /* 0x000fe20000000000 */
[----:B--2---:R-:W0:Y:S03]  /*3670*/  FCHK P0, R13, R3 ;  /* 0x000000030d007302 */ /* 0x004e260000000000 */
[----:B------:R-:W-:-:S04]  /*3680*/  FFMA R2, R0, R13, RZ ;  /* 0x0000000d00027223 */ /* 0x000fc800000000ff */
[----:B------:R-:W-:-:S04]  /*3690*/  FFMA R9, R2, -R3, R13 ;  /* 0x8000000302097223 */ /* 0x000fc8000000000d */
[----:B------:R-:W-:Y:S01]  /*36a0*/  FFMA R9, R0, R9, R2 ;  /* 0x0000000900097223 */ /* 0x000fe20000000002 */
[----:B0-----:R-:W-:Y:S06]  /*36b0*/  @!P0 BRA `(.L_x_77) ;  /* 0x00000000000c8947 */ /* 0x001fec0003800000 */
[----:B------:R-:W-:Y:S02]  /*36c0*/  MOV R0, R13 ;  /* 0x0000000d00007202 */ /* 0x000fe40000000f00 */
[----:B------:R-:W-:-:S07]  /*36d0*/  MOV R12, 0x36f0 ;  /* 0x000036f0000c7802 */ /* 0x000fce0000000f00 */
[----:B------:R-:W-:Y:S05]  /*36e0*/  CALL.REL.NOINC `($__internal_0_$__cuda_sm3x_div_rn_noftz_f32_slowpath) ;  /* 0x0000000000147944 */ /* 0x000fea0003c00000 */
.L_x_77:
[----:B------:R-:W-:Y:S05]  /*36f0*/  BSYNC.RECONVERGENT B2 ;  /* 0x0000000000027941 */ /* 0x000fea0003800200 */
.L_x_76:
[----:B------:R1:W-:Y:S01]  /*3700*/  STG.E desc[UR10][R6.64], R9 ;  /* 0x0000000906007986 */ /* 0x0003e2000c10190a */
[----:B------:R-:W-:Y:S01]  /*3710*/  IADD3 R11, PT, PT, R11, 0x1, RZ ;  /* 0x000000010b0b7810 */ /* 0x000fe20007ffe0ff */
[----:B------:R-:W-:Y:S06]  /*3720*/  BRA.U UP0, `(.L_x_78) ;  /* 0xfffffffd00b07547 */ /* 0x000fec000b83ffff */
[----:B------:R-:W-:Y:S05]  /*3730*/  EXIT ;  /* 0x000000000000794d */ /* 0x000fea0003800000 */
        .weak           $__internal_0_$__cuda_sm3x_div_rn_noftz_f32_slowpath
        .type           $__internal_0_$__cuda_sm3x_div_rn_noftz_f32_slowpath,@function
        .size           $__internal_0_$__cuda_sm3x_div_rn_noftz_f32_slowpath,(.L_x_114 - $__internal_0_$__cuda_sm3x_div_rn_noftz_f32_slowpath)
$__internal_0_$__cuda_sm3x_div_rn_noftz_f32_slowpath:
[----:B------:R-:W-:Y:S01]  /*3740*/  SHF.R.U32.HI R10, RZ, 0x17, R3 ;  /* 0x00000017ff0a7819 */ /* 0x000fe20000011603 */
[----:B------:R-:W-:Y:S01]  /*3750*/  BSSY.RECONVERGENT B0, `(.L_x_79) ;  /* 0x0000063000007945 */ /* 0x000fe20003800200 */
[----:B------:R-:W-:Y:S02]  /*3760*/  SHF.R.U32.HI R13, RZ, 0x17, R0 ;  /* 0x00000017ff0d7819 */ /* 0x000fe40000011600 */
[----:B------:R-:W-:Y:S02]  /*3770*/  LOP3.LUT R10, R10, 0xff, RZ, 0xc0, !PT ;  /* 0x000000ff0a0a7812 */ /* 0x000fe400078ec0ff */
[----:B------:R-:W-:Y:S02]  /*3780*/  LOP3.LUT R13, R13, 0xff, RZ, 0xc0, !PT ;  /* 0x000000ff0d0d7812 */ /* 0x000fe400078ec0ff */
[----:B------:R-:W-:Y:S02]  /*3790*/  IADD3 R16, PT, PT, R10, -0x1, RZ ;  /* 0xffffffff0a107810 */ /* 0x000fe40007ffe0ff */
[----:B------:R-:W-:-:S02]  /*37a0*/  IADD3 R14, PT, PT, R13, -0x1, RZ ;  /* 0xffffffff0d0e7810 */ /* 0x000fc40007ffe0ff */
[----:B------:R-:W-:Y:S02]  /*37b0*/  ISETP.GT.U32.AND P0, PT, R16, 0xfd, PT ;  /* 0x000000fd1000780c */ /* 0x000fe40003f04070 */
[----:B------:R-:W-:Y:S02]  /*37c0*/  MOV R15, R3 ;  /* 0x00000003000f7202 */ /* 0x000fe40000000f00 */
[----:B------:R-:W-:-:S13]  /*37d0*/  ISETP.GT.U32.OR P0, PT, R14, 0xfd, P0 ;  /* 0x000000fd0e00780c */ /* 0x000fda0000704470 */
[----:B------:R-:W-:Y:S01]  /*37e0*/  @!P0 MOV R9, RZ ;  /* 0x000000ff00098202 */ /* 0x000fe20000000f00 */
[----:B------:R-:W-:Y:S06]  /*37f0*/  @!P0 BRA `(.L_x_80) ;  /* 0x00000000005c8947 */ /* 0x000fec0003800000 */
[----:B------:R-:W-:Y:S02]  /*3800*/  FSETP.GTU.FTZ.AND P0, PT, |R0|, +INF , PT ;  /* 0x7f8000000000780b */ /* 0x000fe40003f1c200 */
[----:B------:R-:W-:-:S04]  /*3810*/  FSETP.GTU.FTZ.AND P1, PT, |R3|, +INF , PT ;  /* 0x7f8000000300780b */ /* 0x000fc80003f3c200 */
[----:B------:R-:W-:-:S13]  /*3820*/  PLOP3.LUT P0, PT, P0, P1, PT, 0xf8, 0x8f ;  /* 0x00000000008f781c */ /* 0x000fda0000703f70 */
[----:B------:R-:W-:Y:S05]  /*3830*/  @P0 BRA `(.L_x_81) ;  /* 0x00000004004c0947 */ /* 0x000fea0003800000 */
[----:B------:R-:W-:-:S13]  /*3840*/  LOP3.LUT P0, RZ, R15, 0x7fffffff, R0, 0xc8, !PT ;  /* 0x7fffffff0fff7812 */ /* 0x000fda000780c800 */
[----:B------:R-:W-:Y:S05]  /*3850*/  @!P0 BRA `(.L_x_82) ;  /* 0x00000004003c8947 */ /* 0x000fea0003800000 */
[C---:B------:R-:W-:Y:S02]  /*3860*/  FSETP.NEU.FTZ.AND P3, PT, |R0|.reuse, +INF , PT ;  /* 0x7f8000000000780b */ /* 0x040fe40003f7d200 */
[----:B------:R-:W-:Y:S02]  /*3870*/  FSETP.NEU.FTZ.AND P1, PT, |R3|, +INF , PT ;  /* 0x7f8000000300780b */ /* 0x000fe40003f3d200 */
[----:B------:R-:W-:-:S11]  /*3880*/  FSETP.NEU.FTZ.AND P0, PT, |R0|, +INF , PT ;  /* 0x7f8000000000780b */ /* 0x000fd60003f1d200 */
[----:B------:R-:W-:Y:S05]  /*3890*/  @!P1 BRA !P3, `(.L_x_82) ;  /* 0x00000004002c9947 */ /* 0x000fea0005800000 */
[----:B------:R-:W-:-:S04]  /*38a0*/  LOP3.LUT P3, RZ, R0, 0x7fffffff, RZ, 0xc0, !PT ;  /* 0x7fffffff00ff7812 */ /* 0x000fc8000786c0ff */
[----:B------:R-:W-:-:S13]  /*38b0*/  PLOP3.LUT P1, PT, P1, P3, PT, 0x2f, 0xf2 ;  /* 0x0000000000f2781c */ /* 0x000fda0000f26577 */
[----:B------:R-:W-:Y:S05]  /*38c0*/  @P1 BRA `(.L_x_83) ;  /* 0x0000000400181947 */ /* 0x000fea0003800000 */
[----:B------:R-:W-:-:S04]  /*38d0*/  LOP3.LUT P1, RZ, R15, 0x7fffffff, RZ, 0xc0, !PT ;  /* 0x7fffffff0fff7812 */ /* 0x000fc8000782c0ff */
[----:B------:R-:W-:-:S13]  /*38e0*/  PLOP3.LUT P0, PT, P0, P1, PT, 0x2f, 0xf2 ;  /* 0x0000000000f2781c */ /* 0x000fda0000702577 */
[----:B------:R-:W-:Y:S05]  /*38f0*/  @P0 BRA `(.L_x_84) ;  /* 0x0000000400000947 */ /* 0x000fea0003800000 */
[----:B------:R-:W-:Y:S02]  /*3900*/  ISETP.GE.AND P0, PT, R14, RZ, PT ;  /* 0x000000ff0e00720c */ /* 0x000fe40003f06270 */
[----:B------:R-:W-:-:S11]  /*3910*/  ISETP.GE.AND P1, PT, R16, RZ, PT ;  /* 0x000000ff1000720c */ /* 0x000fd60003f26270 */
[----:B------:R-:W-:Y:S01]  /*3920*/  @P0 MOV R9, RZ ;  /* 0x000000ff00090202 */ /* 0x000fe20000000f00 */
[----:B------:R-:W-:Y:S01]  /*3930*/  @!P0 FFMA R0, R0, 1.84467440737095516160e+19, RZ ;  /* 0x5f80000000008823 */ /* 0x000fe200000000ff */
[----:B------:R-:W-:Y:S01]  /*3940*/  @!P0 MOV R9, 0xffffffc0 ;  /* 0xffffffc000098802 */ /* 0x000fe20000000f00 */
[----:B------:R-:W-:-:S03]  /*3950*/  @!P1 FFMA R15, R3, 1.84467440737095516160e+19, RZ ;  /* 0x5f800000030f9823 */ /* 0x000fc600000000ff */
[----:B------:R-:W-:-:S07]  /*3960*/  @!P1 IADD3 R9, PT, PT, R9, 0x40, RZ ;  /* 0x0000004009099810 */ /* 0x000fce0007ffe0ff */
.L_x_80:
[----:B------:R-:W-:Y:S01]  /*3970*/  LEA R14, R10, 0xc0800000, 0x17 ;  /* 0xc08000000a0e7811 */ /* 0x000fe200078eb8ff */
[----:B------:R-:W-:Y:S01]  /*3980*/  BSSY.RECONVERGENT B1, `(.L_x_85) ;  /* 0x0000036000017945 */ /* 0x000fe20003800200 */
[----:B------:R-:W-:Y:S02]  /*3990*/  IADD3 R13, PT, PT, R13, -0x7f, RZ ;  /* 0xffffff810d0d7810 */ /* 0x000fe40007ffe0ff */
[----:B------:R-:W-:-:S03]  /*39a0*/  IADD3 R16, PT, PT, -R14, R15, RZ ;  /* 0x0000000f0e107210 */ /* 0x000fc60007ffe1ff */
[C---:B------:R-:W-:Y:S01]  /*39b0*/  IMAD R0, R13.reuse, -0x800000, R0 ;  /* 0xff8000000d007824 */ /* 0x040fe200078e0200 */
[----:B------:R0:W1:Y:S01]  /*39c0*/  MUFU.RCP R14, R16 ;  /* 0x00000010000e7308 */ /* 0x0000620000001000 */
[----:B------:R-:W-:Y:S01]  /*39d0*/  FADD.FTZ R17, -R16, -RZ ;  /* 0x800000ff10117221 */ /* 0x000fe20000010100 */
[----:B0-----:R-:W-:-:S04]  /*39e0*/  IADD3 R16, PT, PT, R13, 0x7f, -R10 ;  /* 0x0000007f0d107810 */ /* 0x001fc80007ffe80a */
[----:B------:R-:W-:Y:S01]  /*39f0*/  IADD3 R9, PT, PT, R16, R9, RZ ;  /* 0x0000000910097210 */ /* 0x000fe20007ffe0ff */
[----:B-1----:R-:W-:-:S04]  /*3a00*/  FFMA R15, R14, R17, 1 ;  /* 0x3f8000000e0f7423 */ /* 0x002fc80000000011 */
[----:B------:R-:W-:-:S04]  /*3a10*/  FFMA R15, R14, R15, R14 ;  /* 0x0000000f0e0f7223 */ /* 0x000fc8000000000e */
[----:B------:R-:W-:-:S04]  /*3a20*/  FFMA R14, R0, R15, RZ ;  /* 0x0000000f000e7223 */ /* 0x000fc800000000ff */
[----:B------:R-:W-:-:S04]  /*3a30*/  FFMA R18, R17, R14, R0 ;  /* 0x0000000e11127223 */ /* 0x000fc80000000000 */
[----:B------:R-:W-:-:S04]  /*3a40*/  FFMA R14, R15, R18, R14 ;  /* 0x000000120f0e7223 */ /* 0x000fc8000000000e */
[----:B------:R-:W-:-:S04]  /*3a50*/  FFMA R17, R17, R14, R0 ;  /* 0x0000000e11117223 */ /* 0x000fc80000000000 */
[----:B------:R-:W-:-:S05]  /*3a60*/  FFMA R0, R15, R17, R14 ;  /* 0x000000110f007223 */ /* 0x000fca000000000e */
[----:B------:R-:W-:-:S04]  /*3a70*/  SHF.R.U32.HI R10, RZ, 0x17, R0 ;  /* 0x00000017ff0a7819 */ /* 0x000fc80000011600 */
[----:B------:R-:W-:-:S04]  /*3a80*/  LOP3.LUT R10, R10, 0xff, RZ, 0xc0, !PT ;  /* 0x000000ff0a0a7812 */ /* 0x000fc800078ec0ff */
[----:B------:R-:W-:-:S04]  /*3a90*/  IADD3 R10, PT, PT, R10, R9, RZ ;  /* 0x000000090a0a7210 */ /* 0x000fc80007ffe0ff */
[----:B------:R-:W-:-:S04]  /*3aa0*/  IADD3 R13, PT, PT, R10, -0x1, RZ ;  /* 0xffffffff0a0d7810 */ /* 0x000fc80007ffe0ff */
[----:B------:R-:W-:-:S13]  /*3ab0*/  ISETP.GE.U32.AND P0, PT, R13, 0xfe, PT ;  /* 0x000000fe0d00780c */ /* 0x000fda0003f06070 */
[----:B------:R-:W-:Y:S05]  /*3ac0*/  @!P0 BRA `(.L_x_86) ;  /* 0x0000000000808947 */ /* 0x000fea0003800000 */
[----:B------:R-:W-:-:S13]  /*3ad0*/  ISETP.GT.AND P0, PT, R10, 0xfe, PT ;  /* 0x000000fe0a00780c */ /* 0x000fda0003f04270 */
[----:B------:R-:W-:Y:S05]  /*3ae0*/  @P0 BRA `(.L_x_87) ;  /* 0x00000000006c0947 */ /* 0x000fea0003800000 */
[----:B------:R-:W-:-:S13]  /*3af0*/  ISETP.GE.AND P0, PT, R10, 0x1, PT ;  /* 0x000000010a00780c */ /* 0x000fda0003f06270 */
[----:B------:R-:W-:Y:S05]  /*3b00*/  @P0 BRA `(.L_x_88) ;  /* 0x0000000000740947 */ /* 0x000fea0003800000 */
[----:B------:R-:W-:Y:S02]  /*3b10*/  ISETP.GE.AND P0, PT, R10, -0x18, PT ;  /* 0xffffffe80a00780c */ /* 0x000fe40003f06270 */
[----:B------:R-:W-:-:S11]  /*3b20*/  LOP3.LUT R0, R0, 0x80000000, RZ, 0xc0, !PT ;  /* 0x8000000000007812 */ /* 0x000fd600078ec0ff */
[----:B------:R-:W-:Y:S05]  /*3b30*/  @!P0 BRA `(.L_x_88) ;  /* 0x0000000000688947 */ /* 0x000fea0003800000 */
[-CC-:B------:R-:W-:Y:S01]  /*3b40*/  FFMA.RZ R9, R15, R17.reuse, R14.reuse ;  /* 0x000000110f097223 */ /* 0x180fe2000000c00e */
[C---:B------:R-:W-:Y:S02]  /*3b50*/  IADD3 R16, PT, PT, R10.reuse, 0x20, RZ ;  /* 0x000000200a107810 */ /* 0x040fe40007ffe0ff */
[C---:B------:R-:W-:Y:S02]  /*3b60*/  ISETP.NE.AND P3, PT, R10.reuse, RZ, PT ;  /* 0x000000ff0a00720c */ /* 0x040fe40003f65270 */
[----:B------:R-:W-:Y:S01]  /*3b70*/  LOP3.LUT R13, R9, 0x7fffff, RZ, 0xc0, !PT ;  /* 0x007fffff090d7812 */ /* 0x000fe200078ec0ff */
[CCC-:B------:R-:W-:Y:S01]  /*3b80*/  FFMA.RP R9, R15.reuse, R17.reuse, R14.reuse ;  /* 0x000000110f097223 */ /* 0x1c0fe2000000800e */
[----:B------:R-:W-:Y:S01]  /*3b90*/  FFMA.RM R14, R15, R17, R14 ;  /* 0x000000110f0e7223 */ /* 0x000fe2000000400e */
[----:B------:R-:W-:Y:S02]  /*3ba0*/  ISETP.NE.AND P1, PT, R10, RZ, PT ;  /* 0x000000ff0a00720c */ /* 0x000fe40003f25270 */
[----:B------:R-:W-:-:S02]  /*3bb0*/  LOP3.LUT R13, R13, 0x800000, RZ, 0xfc, !PT ;  /* 0x008000000d0d7812 */ /* 0x000fc400078efcff */
[----:B------:R-:W-:Y:S02]  /*3bc0*/  IADD3 R10, PT, PT, -R10, RZ, RZ ;  /* 0x000000ff0a0a7210 */ /* 0x000fe40007ffe1ff */
[----:B------:R-:W-:Y:S02]  /*3bd0*/  SHF.L.U32 R16, R13, R16, RZ ;  /* 0x000000100d107219 */ /* 0x000fe400000006ff */
[----:B------:R-:W-:Y:S02]  /*3be0*/  FSETP.NEU.FTZ.AND P0, PT, R9, R14, PT ;  /* 0x0000000e0900720b */ /* 0x000fe40003f1d000 */
[----:B------:R-:W-:Y:S02]  /*3bf0*/  SEL R10, R10, RZ, P3 ;  /* 0x000000ff0a0a7207 */ /* 0x000fe40001800000 */
[----:B------:R-:W-:Y:S02]  /*3c00*/  ISETP.NE.AND P1, PT, R16, RZ, P1 ;  /* 0x000000ff1000720c */ /* 0x000fe40000f25270 */
[----:B------:R-:W-:-:S02]  /*3c10*/  SHF.R.U32.HI R10, RZ, R10, R13 ;  /* 0x0000000aff0a7219 */ /* 0x000fc4000001160d */
[----:B------:R-:W-:Y:S02]  /*3c20*/  PLOP3.LUT P0, PT, P0, P1, PT, 0xf8, 0x8f ;  /* 0x00000000008f781c */ /* 0x000fe40000703f70 */
[----:B------:R-:W-:Y:S02]  /*3c30*/  SHF.R.U32.HI R14, RZ, 0x1, R10 ;  /* 0x00000001ff0e7819 */ /* 0x000fe4000001160a */
[----:B------:R-:W-:-:S04]  /*3c40*/  SEL R9, RZ, 0x1, !P0 ;  /* 0x00000001ff097807 */ /* 0x000fc80004000000 */
[----:B------:R-:W-:-:S04]  /*3c50*/  LOP3.LUT R9, R9, 0x1, R14, 0xf8, !PT ;  /* 0x0000000109097812 */ /* 0x000fc800078ef80e */
[----:B------:R-:W-:-:S04]  /*3c60*/  LOP3.LUT R9, R9, R10, RZ, 0xc0, !PT ;  /* 0x0000000a09097212 */ /* 0x000fc800078ec0ff */
[----:B------:R-:W-:-:S04]  /*3c70*/  IADD3 R9, PT, PT, R14, R9, RZ ;  /* 0x000000090e097210 */ /* 0x000fc80007ffe0ff */
[----:B------:R-:W-:Y:S01]  /*3c80*/  LOP3.LUT R0, R9, R0, RZ, 0xfc, !PT ;  /* 0x0000000009007212 */ /* 0x000fe200078efcff */
[----:B------:R-:W-:Y:S06]  /*3c90*/  BRA `(.L_x_88) ;  /* 0x0000000000107947 */ /* 0x000fec0003800000 */
.L_x_87:
[----:B------:R-:W-:-:S04]  /*3ca0*/  LOP3.LUT R0, R0, 0x80000000, RZ, 0xc0, !PT ;  /* 0x8000000000007812 */ /* 0x000fc800078ec0ff */
[----:B------:R-:W-:Y:S01]  /*3cb0*/  LOP3.LUT R0, R0, 0x7f800000, RZ, 0xfc, !PT ;  /* 0x7f80000000007812 */ /* 0x000fe200078efcff */
[----:B------:R-:W-:Y:S06]  /*3cc0*/  BRA `(.L_x_88) ;  /* 0x0000000000047947 */ /* 0x000fec0003800000 */
.L_x_86:
[----:B------:R-:W-:-:S07]  /*3cd0*/  LEA R0, R9, R0, 0x17 ;  /* 0x0000000009007211 */ /* 0x000fce00078eb8ff */
.L_x_88:
[----:B------:R-:W-:Y:S05]  /*3ce0*/  BSYNC.RECONVERGENT B1 ;  /* 0x0000000000017941 */ /* 0x000fea0003800200 */
.L_x_85:
[----:B------:R-:W-:Y:S05]  /*3cf0*/  BRA `(.L_x_89) ;  /* 0x0000000000207947 */ /* 0x000fea0003800000 */
.L_x_84:
[----:B------:R-:W-:-:S04]  /*3d00*/  LOP3.LUT R0, R15, 0x80000000, R0, 0x48, !PT ;  /* 0x800000000f007812 */ /* 0x000fc800078e4800 */
[----:B------:R-:W-:Y:S01]  /*3d10*/  LOP3.LUT R0, R0, 0x7f800000, RZ, 0xfc, !PT ;  /* 0x7f80000000007812 */ /* 0x000fe200078efcff */
[----:B------:R-:W-:Y:S06]  /*3d20*/  BRA `(.L_x_89) ;  /* 0x0000000000147947 */ /* 0x000fec0003800000 */
.L_x_83:
[----:B------:R-:W-:Y:S01]  /*3d30*/  LOP3.LUT R0, R15, 0x80000000, R0, 0x48, !PT ;  /* 0x800000000f007812 */ /* 0x000fe200078e4800 */
[----:B------:R-:W-:Y:S06]  /*3d40*/  BRA `(.L_x_89) ;  /* 0x00000000000c7947 */ /* 0x000fec0003800000 */
.L_x_82:
[----:B------:R-:W0:Y:S01]  /*3d50*/  MUFU.RSQ R0, -QNAN ;  /* 0xffc0000000007908 */ /* 0x000e220000001400 */
[----:B------:R-:W-:Y:S05]  /*3d60*/  BRA `(.L_x_89) ;  /* 0x0000000000047947 */ /* 0x000fea0003800000 */
.L_x_81:
[----:B------:R-:W-:-:S07]  /*3d70*/  FADD.FTZ R0, R0, R3 ;  /* 0x0000000300007221 */ /* 0x000fce0000010000 */
.L_x_89:
[----:B------:R-:W-:Y:S05]  /*3d80*/  BSYNC.RECONVERGENT B0 ;  /* 0x0000000000007941 */ /* 0x000fea0003800200 */
.L_x_79:
[----:B------:R-:W-:Y:S01]  /*3d90*/  HFMA2 R13, -RZ, RZ, 0, 0 ;  /* 0x00000000ff0d7431 */ /* 0x000fe200000001ff */
[----:B0-----:R-:W-:-:S03]  /*3da0*/  MOV R9, R0 ;  /* 0x0000000000097202 */ /* 0x001fc60000000f00 */
[----:B------:R-:W-:Y:S05]  /*3db0*/  RET.REL.NODEC R12 `(softmax_kernel) ;  /* 0xffffffc00c907950 */ /* 0x000fea0003c3ffff */
.L_x_90:
        /* <DEDUP_REMOVED lines=12> */
.L_x_114:


//--------------------- .text.compute_attention   --------------------------
	.section	.text.compute_attention,"ax",@progbits
	.align	128
        .global         compute_attention
        .type           compute_attention,@function
        .size           compute_attention,(.L_x_116 - compute_attention)
        .other          compute_attention,@"STO_CUDA_ENTRY STV_DEFAULT"
compute_attention:
.text.compute_attention:
[----:B------:R-:W-:Y:S01]  /*0000*/  LDC R1, c[0x0][0x37c] ;  /* 0x0000df00ff017b82 */ /* 0x000fe20000000800 */
[----:B------:R-:W0:Y:S07]  /*0010*/  S2R R3, SR_TID.X ;  /* 0x0000000000037919 */ /* 0x000e2e0000002100 */
[----:B------:R-:W0:Y:S01]  /*0020*/  LDC R6, c[0x0][0x360] ;  /* 0x0000d800ff067b82 */ /* 0x000e220000000800 */
[----:B------:R-:W1:Y:S01]  /*0030*/  LDCU UR6, c[0x0][0x3a0] ;  /* 0x00007400ff0677ac */ /* 0x000e620008000800 */
[----:B------:R-:W2:Y:S06]  /*0040*/  S2R R0, SR_TID.Y ;  /* 0x0000000000007919 */ /* 0x000eac0000002200 */
[----:B------:R-:W0:Y:S08]  /*0050*/  S2UR UR4, SR_CTAID.X ;  /* 0x00000000000479c3 */ /* 0x000e300000002500 */
[----:B------:R-:W2:Y:S08]  /*0060*/  S2UR UR5, SR_CTAID.Y ;  /* 0x00000000000579c3 */ /* 0x000eb00000002600 */
[----:B------:R-:W2:Y:S01]  /*0070*/  LDC R7, c[0x0][0x364] ;  /* 0x0000d900ff077b82 */ /* 0x000ea20000000800 */
[----:B0-----:R-:W-:-:S02]  /*0080*/  IMAD R6, R6, UR4, R3 ;  /* 0x0000000406067c24 */ /* 0x001fc4000f8e0203 */
[----:B--2---:R-:W-:-:S05]  /*0090*/  IMAD R7, R7, UR5, R0 ;  /* 0x0000000507077c24 */ /* 0x004fca000f8e0200 */
[----:B------:R-:W-:-:S04]  /*00a0*/  VIMNMX R0, PT, PT, R6, R7, !PT ;  /* 0x0000000706007248 */ /* 0x000fc80007fe0100 */
[----:B-1----:R-:W-:-:S13]  /*00b0*/  ISETP.GE.AND P0, PT, R0, UR6, PT ;  /* 0x0000000600007c0c */ /* 0x002fda000bf06270 */
[----:B------:R-:W-:Y:S05]  /*00c0*/  @P0 EXIT ;  /* 0x000000000000094d */ /* 0x000fea0003800000 */
[----:B------:R-:W0:Y:S01]  /*00d0*/  LDCU UR12, c[0x0][0x3a4] ;  /* 0x00007480ff0c77ac */ /* 0x000e220008000800 */
[----:B------:R-:W-:Y:S01]  /*00e0*/  HFMA2 R15, -RZ, RZ, 0, 0 ;  /* 0x00000000ff0f7431 */ /* 0x000fe200000001ff */
[----:B------:R-:W1:Y:S01]  /*00f0*/  LDCU.64 UR10, c[0x0][0x358] ;  /* 0x00006b00ff0a77ac */ /* 0x000e620008000a00 */
[----:B0-----:R-:W-:-:S09]  /*0100*/  UISETP.GE.AND UP0, UPT, UR12, 0x1, UPT ;  /* 0x000000010c00788c */ /* 0x001fd2000bf06270 */
[----:B-1----:R-:W-:Y:S05]  /*0110*/  BRA.U !UP0, `(.L_x_91) ;  /* 0x0000000908987547 */ /* 0x002fea000b800000 */
[----:B------:R-:W-:Y:S02]  /*0120*/  UISETP.GE.U32.AND UP1, UPT, UR12, 0x10, UPT ;  /* 0x000000100c00788c */ /* 0x000fe4000bf26070 */
[----:B------:R-:W-:Y:S01]  /*0130*/  IMAD R8, R6, UR12, RZ ;  /* 0x0000000c06087c24 */ /* 0x000fe2000f8e02ff */
[----:B------:R-:W-:Y:S02]  /*0140*/  ULOP3.LUT UR8, UR12, 0xf, URZ, 0xc0, !UPT ;  /* 0x0000000f0c087892 */ /* 0x000fe4000f8ec0ff */
[----:B------:R-:W-:Y:S01]  /*0150*/  IMAD R9, R7, UR12, RZ ;  /* 0x0000000c07097c24 */ /* 0x000fe2000f8e02ff */
[----:B------:R-:W-:Y:S01]  /*0160*/  UMOV UR4, URZ ;  /* 0x000000ff00047c82 */ /* 0x000fe20008000000 */
[----:B------:R-:W-:Y:S01]  /*0170*/  IMAD.MOV.U32 R15, RZ, RZ, RZ ;  /* 0x000000ffff0f7224 */ /* 0x000fe200078e00ff */
[----:B------:R-:W-:Y:S01]  /*0180*/  UISETP.NE.AND UP0, UPT, UR8, URZ, UPT ;  /* 0x000000ff0800728c */ /* 0x000fe2000bf05270 */
[----:B------:R-:W-:Y:S10]  /*0190*/  BRA.U !UP1, `(.L_x_92) ;  /* 0x0000000509107547 */ /* 0x000ff4000b800000 */
[----:B------:R-:W0:Y:S01]  /*01a0*/  LDC.64 R2, c[0x0][0x388] ;  /* 0x0000e200ff027b82 */ /* 0x000e220000000a00 */
[----:B------:R-:W1:Y:S01]  /*01b0*/  LDCU.64 UR6, c[0x0][0x380] ;  /* 0x00007000ff0677ac */ /* 0x000e620008000a00 */
[----:B------:R-:W-:Y:S01]  /*01c0*/  IMAD.MOV.U32 R15, RZ, RZ, RZ ;  /* 0x000000ffff0f7224 */ /* 0x000fe200078e00ff */
[----:B------:R-:W-:Y:S01]  /*01d0*/  MOV R0, R8 ;  /* 0x0000000800007202 */ /* 0x000fe20000000f00 */
[----:B------:R-:W-:-:S04]  /*01e0*/  ULOP3.LUT UR4, UR12, 0x7ffffff0, URZ, 0xc0, !UPT ;  /* 0x7ffffff00c047892 */ /* 0x000fc8000f8ec0ff */
[----:B------:R-:W-:Y:S02]  /*01f0*/  UIADD3 UR9, UPT, UPT, -UR4, URZ, URZ ;  /* 0x000000ff04097290 */ /* 0x000fe4000fffe1ff */
[----:B-1----:R-:W-:-:S04]  /*0200*/  UIADD3 UR5, UP1, UPT, UR6, 0x20, URZ ;  /* 0x0000002006057890 */ /* 0x002fc8000ff3e0ff */
[----:B------:R-:W-:Y:S01]  /*0210*/  UIADD3.X UR6, UPT, UPT, URZ, UR7, URZ, UP1, !UPT ;  /* 0x00000007ff067290 */ /* 0x000fe20008ffe4ff */
[----:B0-----:R-:W-:-:S03]  /*0220*/  IMAD.WIDE.U32 R2, R9, 0x4, R2 ;  /* 0x0000000409027825 */ /* 0x001fc600078e0002 */
[----:B------:R-:W-:-:S04]  /*0230*/  IADD3 R2, P0, PT, R2, 0x20, RZ ;  /* 0x0000002002027810 */ /* 0x000fc80007f1e0ff */
[----:B------:R-:W-:-:S09]  /*0240*/  IADD3.X R3, PT, PT, RZ, R3, RZ, P0, !PT ;  /* 0x00000003ff037210 */ /* 0x000fd200007fe4ff */
.L_x_93:
[----:B------:R-:W-:Y:S01]  /*0250*/  MOV R5, UR6 ;  /* 0x0000000600057c02 */ /* 0x000fe20008000f00 */
[----:B------:R-:W-:Y:S01]  /*0260*/  IMAD.U32 R4, RZ, RZ, UR5 ;  /* 0x00000005ff047e24 */ /* 0x000fe2000f8e00ff */
[----:B------:R-:W2:Y:S03]  /*0270*/  LDG.E R16, desc[UR10][R2.64+-0x20] ;  /* 0xffffe00a02107981 */ /* 0x000ea6000c1e1900 */
[----:B------:R-:W-:Y:S01]  /*0280*/  IMAD.WIDE R4, R0, 0x4, R4 ;  /* 0x0000000400047825 */ /* 0x000fe200078e0204 */
[----:B------:R-:W3:Y:S04]  /*0290*/  LDG.E R24, desc[UR10][R2.64+-0x1c] ;  /* 0xffffe40a02187981 */ /* 0x000ee8000c1e1900 */
[----:B------:R-:W2:Y:S04]  /*02a0*/  LDG.E R14, desc[UR10][R4.64+-0x20] ;  /* 0xffffe00a040e7981 */ /* 0x000ea8000c1e1900 */
[----:B------:R-:W3:Y:S04]  /*02b0*/  LDG.E R17, desc[UR10][R4.64+-0x1c] ;  /* 0xffffe40a04117981 */ /* 0x000ee8000c1e1900 */
[----:B------:R-:W4:Y:S04]  /*02c0*/  LDG.E R18, desc[UR10][R2.64+-0x18] ;  /* 0xffffe80a02127981 */ /* 0x000f28000c1e1900 */
        /* <DEDUP_REMOVED lines=12> */
[----:B--2---:R-:W-:-:S03]  /*0390*/  FFMA R16, R14, R16, R15 ;  /* 0x000000100e107223 */ /* 0x004fc6000000000f */
[----:B------:R-:W2:Y:S01]  /*03a0*/  LDG.E R15, desc[UR10][R2.64+-0x4] ;  /* 0xfffffc0a020f7981 */ /* 0x000ea2000c1e1900 */
[----:B---3--:R-:W-:-:S03]  /*03b0*/  FFMA R24, R17, R24, R16 ;  /* 0x0000001811187223 */ /* 0x008fc60000000010 */
[----:B------:R-:W2:Y:S04]  /*03c0*/  LDG.E R14, desc[UR10][R4.64+-0x4] ;  /* 0xfffffc0a040e7981 */ /* 0x000ea8000c1e1900 */
[----:B------:R-:W3:Y:S01]  /*03d0*/  LDG.E R16, desc[UR10][R2.64] ;  /* 0x0000000a02107981 */ /* 0x000ee2000c1e1900 */
[----:B----4-:R-:W-:-:S03]  /*03e0*/  FFMA R24, R19, R18, R24 ;  /* 0x0000001213187223 */ /* 0x010fc60000000018 */
[----:B------:R-:W3:Y:S04]  /*03f0*/  LDG.E R17, desc[UR10][R4.64] ;  /* 0x0000000a04117981 */ /* 0x000ee8000c1e1900 */
[----:B------:R-:W4:Y:S01]  /*0400*/  LDG.E R19, desc[UR10][R2.64+0x4] ;  /* 0x0000040a02137981 */ /* 0x000f22000c1e1900 */
[----:B-----5:R-:W-:-:S03]  /*0410*/  FFMA R24, R21, R20, R24 ;  /* 0x0000001415187223 */ /* 0x020fc60000000018 */
[----:B------:R-:W4:Y:S04]  /*0420*/  LDG.E R18, desc[UR10][R4.64+0x4] ;  /* 0x0000040a04127981 */ /* 0x000f28000c1e1900 */
[----:B------:R-:W5:Y:S01]  /*0430*/  LDG.E R21, desc[UR10][R2.64+0x8] ;  /* 0x0000080a02157981 */ /* 0x000f62000c1e1900 */
[----:B------:R-:W-:-:S03]  /*0440*/  FFMA R24, R23, R22, R24 ;  /* 0x0000001617187223 */ /* 0x000fc60000000018 */
[----:B------:R-:W5:Y:S04]  /*0450*/  LDG.E R20, desc[UR10][R4.64+0x8] ;  /* 0x0000080a04147981 */ /* 0x000f68000c1e1900 */
[----:B------:R-:W5:Y:S01]  /*0460*/  LDG.E R23, desc[UR10][R2.64+0xc] ;  /* 0x00000c0a02177981 */ /* 0x000f62000c1e1900 */
[----:B------:R-:W-:-:S03]  /*0470*/  FFMA R24, R11, R10, R24 ;  /* 0x0000000a0b187223 */ /* 0x000fc60000000018 */
[----:B------:R-:W5:Y:S04]  /*0480*/  LDG.E R22, desc[UR10][R4.64+0xc] ;  /* 0x00000c0a04167981 */ /* 0x000f68000c1e1900 */
[----:B------:R-:W5:Y:S04]  /*0490*/  LDG.E R10, desc[UR10][R2.64+0x10] ;  /* 0x0000100a020a7981 */ /* 0x000f68000c1e1900 */
[----:B------:R-:W5:Y:S01]  /*04a0*/  LDG.E R11, desc[UR10][R4.64+0x10] ;  /* 0x0000100a040b7981 */ /* 0x000f62000c1e1900 */
[----:B------:R-:W-:-:S03]  /*04b0*/  FFMA R29, R13, R12, R24 ;  /* 0x0000000c0d1d7223 */ /* 0x000fc60000000018 */
[----:B------:R-:W5:Y:S04]  /*04c0*/  LDG.E R24, desc[UR10][R4.64+0x14] ;  /* 0x0000140a04187981 */ /* 0x000f68000c1e1900 */
[----:B------:R0:W5:Y:S04]  /*04d0*/  LDG.E R12, desc[UR10][R2.64+0x18] ;  /* 0x0000180a020c7981 */ /* 0x000168000c1e1900 */
[----:B------:R-:W5:Y:S01]  /*04e0*/  LDG.E R13, desc[UR10][R4.64+0x18] ;  /* 0x0000180a040d7981 */ /* 0x000f62000c1e1900 */
[----:B------:R-:W-:-:S04]  /*04f0*/  UIADD3 UR9, UPT, UPT, UR9, 0x10, URZ ;  /* 0x0000001009097890 */ /* 0x000fc8000fffe0ff */
[----:B------:R-:W-:Y:S01]  /*0500*/  UISETP.NE.AND UP1, UPT, UR9, URZ, UPT ;  /* 0x000000ff0900728c */ /* 0x000fe2000bf25270 */
[----:B0-----:R-:W-:Y:S02]  /*0510*/  IADD3 R2, P0, PT, R2, 0x40, RZ ;  /* 0x0000004002027810 */ /* 0x001fe40007f1e0ff */
[----:B------:R-:W-:-:S03]  /*0520*/  IADD3 R0, PT, PT, R0, 0x10, RZ ;  /* 0x0000001000007810 */ /* 0x000fc60007ffe0ff */
[----:B------:R-:W-:Y:S02]  /*0530*/  IMAD.X R3, RZ, RZ, R3, P0 ;  /* 0x000000ffff037224 */ /* 0x000fe400000e0603 */
[----:B--2---:R-:W-:-:S04]  /*0540*/  FFMA R14, R14, R15, R29 ;  /* 0x0000000f0e0e7223 */ /* 0x004fc8000000001d */
[----:B---3--:R-:W-:-:S04]  /*0550*/  FFMA R17, R17, R16, R14 ;  /* 0x0000001011117223 */ /* 0x008fc8000000000e */
[----:B----4-:R-:W-:-:S04]  /*0560*/  FFMA R17, R18, R19, R17 ;  /* 0x0000001312117223 */ /* 0x010fc80000000011 */
[----:B-----5:R-:W-:-:S04]  /*0570*/  FFMA R17, R20, R21, R17 ;  /* 0x0000001514117223 */ /* 0x020fc80000000011 */
[----:B------:R-:W-:-:S04]  /*0580*/  FFMA R22, R22, R23, R17 ;  /* 0x0000001716167223 */ /* 0x000fc80000000011 */
[----:B------:R-:W-:-:S04]  /*0590*/  FFMA R11, R11, R10, R22 ;  /* 0x0000000a0b0b7223 */ /* 0x000fc80000000016 */
[----:B------:R-:W-:-:S04]  /*05a0*/  FFMA R24, R24, R25, R11 ;  /* 0x0000001918187223 */ /* 0x000fc8000000000b */
[----:B------:R-:W-:-:S04]  /*05b0*/  FFMA R13, R13, R12, R24 ;  /* 0x0000000c0d0d7223 */ /* 0x000fc80000000018 */
[----:B------:R-:W-:Y:S01]  /*05c0*/  FFMA R15, R26, R27, R13 ;  /* 0x0000001b1a0f7223 */ /* 0x000fe2000000000d */
[----:B------:R-:W-:Y:S06]  /*05d0*/  BRA.U UP1, `(.L_x_93) ;  /* 0xfffffffd011c7547 */ /* 0x000fec000b83ffff */
.L_x_92:
[----:B------:R-:W-:Y:S05]  /*05e0*/  BRA.U !UP0, `(.L_x_91) ;  /* 0x0000000508647547 */ /* 0x000fea000b800000 */
[----:B------:R-:W-:Y:S02]  /*05f0*/  UISETP.GE.U32.AND UP0, UPT, UR8, 0x8, UPT ;  /* 0x000000080800788c */ /* 0x000fe4000bf06070 */
[----:B------:R-:W-:-:S04]  /*0600*/  ULOP3.LUT UR6, UR12, 0x7, URZ, 0xc0, !UPT ;  /* 0x000000070c067892 */ /* 0x000fc8000f8ec0ff */
[----:B------:R-:W-:-:S03]  /*0610*/  UISETP.NE.AND UP1, UPT, UR6, URZ, UPT ;  /* 0x000000ff0600728c */ /* 0x000fc6000bf25270 */
[----:B------:R-:W-:Y:S08]  /*0620*/  BRA.U !UP0, `(.L_x_94) ;  /* 0x0000000108907547 */ /* 0x000ff0000b800000 */
[----:B------:R-:W0:Y:S01]  /*0630*/  LDC.64 R10, c[0x0][0x388] ;  /* 0x0000e200ff0a7b82 */ /* 0x000e220000000a00 */
[----:B------:R-:W1:Y:S01]  /*0640*/  LDCU.64 UR8, c[0x0][0x388] ;  /* 0x00007100ff0877ac */ /* 0x000e620008000a00 */
[C---:B------:R-:W-:Y:S01]  /*0650*/  VIADD R13, R9.reuse, UR4 ;  /* 0x00000004090d7c36 */ /* 0x040fe20008000000 */
[----:B------:R-:W-:Y:S02]  /*0660*/  IADD3 R0, P0, PT, R9, UR4, RZ ;  /* 0x0000000409007c10 */ /* 0x000fe4000ff1e0ff */
[----:B------:R-:W-:-:S03]  /*0670*/  IADD3 R3, PT, PT, R8, UR4, RZ ;  /* 0x0000000408037c10 */ /* 0x000fc6000fffe0ff */
[----:B------:R-:W2:Y:S01]  /*0680*/  LDC.64 R4, c[0x0][0x380] ;  /* 0x0000e000ff047b82 */ /* 0x000ea20000000a00 */
[----:B0-----:R-:W-:-:S04]  /*0690*/  IMAD.WIDE.U32 R10, R13, 0x4, R10 ;  /* 0x000000040d0a7825 */ /* 0x001fc800078e000a */
[----:B------:R-:W-:Y:S01]  /*06a0*/  IMAD.X R13, RZ, RZ, RZ, P0 ;  /* 0x000000ffff0d7224 */ /* 0x000fe200000e06ff */
[C---:B-1----:R-:W-:Y:S01]  /*06b0*/  LEA R2, P0, R0.reuse, UR8, 0x2 ;  /* 0x0000000800027c11 */ /* 0x042fe2000f8010ff */
[----:B------:R-:W3:Y:S01]  /*06c0*/  LDG.E R16, desc[UR10][R10.64] ;  /* 0x0000000a0a107981 */ /* 0x000ee2000c1e1900 */
[----:B--2---:R-:W-:Y:S02]  /*06d0*/  IMAD.WIDE R4, R3, 0x4, R4 ;  /* 0x0000000403047825 */ /* 0x004fe400078e0204 */
[----:B------:R-:W-:-:S03]  /*06e0*/  LEA.HI.X R3, R0, UR9, R13, 0x2, P0 ;  /* 0x0000000900037c11 */ /* 0x000fc600080f140d */
[----:B------:R-:W3:Y:S04]  /*06f0*/  LDG.E R14, desc[UR10][R4.64] ;  /* 0x0000000a040e7981 */ /* 0x000ee8000c1e1900 */
[----:B------:R-:W2:Y:S04]  /*0700*/  LDG.E R17, desc[UR10][R4.64+0x4] ;  /* 0x0000040a04117981 */ /* 0x000ea8000c1e1900 */
[----:B------:R-:W2:Y:S04]  /*0710*/  LDG.E R18, desc[UR10][R2.64+0x4] ;  /* 0x0000040a02127981 */ /* 0x000ea8000c1e1900 */
        /* <DEDUP_REMOVED lines=13> */
[----:B---3--:R-:W-:-:S04]  /*07f0*/  FFMA R14, R14, R16, R15 ;  /* 0x000000100e0e7223 */ /* 0x008fc8000000000f */
[----:B--2---:R-:W-:-:S04]  /*0800*/  FFMA R14, R17, R18, R14 ;  /* 0x00000012110e7223 */ /* 0x004fc8000000000e */
[----:B----4-:R-:W-:-:S04]  /*0810*/  FFMA R14, R19, R20, R14 ;  /* 0x00000014130e7223 */ /* 0x010fc8000000000e */
[----:B-----5:R-:W-:-:S04]  /*0820*/  FFMA R14, R21, R22, R14 ;  /* 0x00000016150e7223 */ /* 0x020fc8000000000e */
[----:B------:R-:W-:-:S04]  /*0830*/  FFMA R23, R23, R24, R14 ;  /* 0x0000001817177223 */ /* 0x000fc8000000000e */
[----:B------:R-:W-:-:S04]  /*0840*/  FFMA R13, R12, R13, R23 ;  /* 0x0000000d0c0d7223 */ /* 0x000fc80000000017 */
[----:B------:R-:W-:-:S04]  /*0850*/  FFMA R11, R0, R11, R13 ;  /* 0x0000000b000b7223 */ /* 0x000fc8000000000d */
[----:B------:R-:W-:-:S07]  /*0860*/  FFMA R15, R26, R10, R11 ;  /* 0x0000000a1a0f7223 */ /* 0x000fce000000000b */
.L_x_94:
[----:B------:R-:W-:Y:S05]  /*0870*/  BRA.U !UP1, `(.L_x_91) ;  /* 0x0000000109c07547 */ /* 0x000fea000b800000 */
[----:B------:R-:W-:Y:S02]  /*0880*/  UISETP.GE.U32.AND UP0, UPT, UR6, 0x4, UPT ;  /* 0x000000040600788c */ /* 0x000fe4000bf06070 */
[----:B------:R-:W-:-:S04]  /*0890*/  ULOP3.LUT UR5, UR12, 0x3, URZ, 0xc0, !UPT ;  /* 0x000000030c057892 */ /* 0x000fc8000f8ec0ff */
[----:B------:R-:W-:-:S03]  /*08a0*/  UISETP.NE.AND UP1, UPT, UR5, URZ, UPT ;  /* 0x000000ff0500728c */ /* 0x000fc6000bf25270 */
[----:B------:R-:W-:Y:S08]  /*08b0*/  BRA.U !UP0, `(.L_x_95) ;  /* 0x0000000108607547 */ /* 0x000ff0000b800000 */
[----:B------:R-:W0:Y:S01]  /*08c0*/  LDC.64 R2, c[0x0][0x388] ;  /* 0x0000e200ff027b82 */ /* 0x000e220000000a00 */
[----:B------:R-:W1:Y:S01]  /*08d0*/  LDCU.64 UR6, c[0x0][0x388] ;  /* 0x00007100ff0677ac */ /* 0x000e620008000a00 */
[C---:B------:R-:W-:Y:S01]  /*08e0*/  IADD3 R11, PT, PT, R9.reuse, UR4, RZ ;  /* 0x00000004090b7c10 */ /* 0x040fe2000fffe0ff */
[----:B------:R-:W-:Y:S01]  /*08f0*/  VIADD R13, R8, UR4 ;  /* 0x00000004080d7c36 */ /* 0x000fe20008000000 */
[----:B------:R-:W-:-:S04]  /*0900*/  IADD3 R0, P0, PT, R9, UR4, RZ ;  /* 0x0000000409007c10 */ /* 0x000fc8000ff1e0ff */
[----:B------:R-:W2:Y:S01]  /*0910*/  LDC.64 R4, c[0x0][0x380] ;  /* 0x0000e000ff047b82 */ /* 0x000ea20000000a00 */
[----:B0-----:R-:W-:Y:S01]  /*0920*/  IMAD.WIDE.U32 R10, R11, 0x4, R2 ;  /* 0x000000040b0a7825 */ /* 0x001fe200078e0002 */
[----:B------:R-:W-:Y:S02]  /*0930*/  IADD3.X R3, PT, PT, RZ, RZ, RZ, P0, !PT ;  /* 0x000000ffff037210 */ /* 0x000fe400007fe4ff */
[----:B-1----:R-:W-:-:S03]  /*0940*/  LEA R2, P0, R0, UR6, 0x2 ;  /* 0x0000000600027c11 */ /* 0x002fc6000f8010ff */
[----:B------:R-:W3:Y:S01]  /*0950*/  LDG.E R10, desc[UR10][R10.64] ;  /* 0x0000000a0a0a7981 */ /* 0x000ee2000c1e1900 */
[----:B------:R-:W-:Y:S01]  /*0960*/  LEA.HI.X R3, R0, UR7, R3, 0x2, P0 ;  /* 0x0000000700037c11 */ /* 0x000fe200080f1403 */
[----:B--2---:R-:W-:-:S04]  /*0970*/  IMAD.WIDE R4, R13, 0x4, R4 ;  /* 0x000000040d047825 */ /* 0x004fc800078e0204 */
[----:B------:R-:W2:Y:S04]  /*0980*/  LDG.E R12, desc[UR10][R2.64+0x4] ;  /* 0x0000040a020c7981 */ /* 0x000ea8000c1e1900 */
[----:B------:R-:W3:Y:S04]  /*0990*/  LDG.E R0, desc[UR10][R4.64] ;  /* 0x0000000a04007981 */ /* 0x000ee8000c1e1900 */
[----:B------:R-:W2:Y:S04]  /*09a0*/  LDG.E R13, desc[UR10][R4.64+0x4] ;  /* 0x0000040a040d7981 */ /* 0x000ea8000c1e1900 */
[----:B------:R-:W4:Y:S04]  /*09b0*/  LDG.E R17, desc[UR10][R4.64+0x8] ;  /* 0x0000080a04117981 */ /* 0x000f28000c1e1900 */
[----:B------:R-:W4:Y:S04]  /*09c0*/  LDG.E R14, desc[UR10][R2.64+0x8] ;  /* 0x0000080a020e7981 */ /* 0x000f28000c1e1900 */
[----:B------:R-:W5:Y:S04]  /*09d0*/  LDG.E R16, desc[UR10][R2.64+0xc] ;  /* 0x00000c0a02107981 */ /* 0x000f68000c1e1900 */
[----:B------:R-:W5:Y:S01]  /*09e0*/  LDG.E R19, desc[UR10][R4.64+0xc] ;  /* 0x00000c0a04137981 */ /* 0x000f62000c1e1900 */
[----:B------:R-:W-:Y:S01]  /*09f0*/  UIADD3 UR4, UPT, UPT, UR4, 0x4, URZ ;  /* 0x0000000404047890 */ /* 0x000fe2000fffe0ff */
[----:B---3--:R-:W-:-:S04]  /*0a00*/  FFMA R0, R0, R10, R15 ;  /* 0x0000000a00007223 */ /* 0x008fc8000000000f */
[----:B--2---:R-:W-:-:S04]  /*0a10*/  FFMA R0, R13, R12, R0 ;  /* 0x0000000c0d007223 */ /* 0x004fc80000000000 */
[----:B----4-:R-:W-:-:S04]  /*0a20*/  FFMA R0, R17, R14, R0 ;  /* 0x0000000e11007223 */ /* 0x010fc80000000000 */
[----:B-----5:R-:W-:-:S07]  /*0a30*/  FFMA R15, R19, R16, R0 ;  /* 0x00000010130f7223 */ /* 0x020fce0000000000 */
.L_x_95:
[----:B------:R-:W-:Y:S05]  /*0a40*/  BRA.U !UP1, `(.L_x_91) ;  /* 0x00000001094c7547 */ /* 0x000fea000b800000 */
[----:B------:R-:W0:Y:S01]  /*0a50*/  LDC.64 R4, c[0x0][0x388] ;  /* 0x0000e200ff047b82 */ /* 0x000e220000000a00 */
[----:B------:R-:W-:Y:S01]  /*0a60*/  VIADD R9, R9, UR4 ;  /* 0x0000000409097c36 */ /* 0x000fe20008000000 */
[----:B------:R-:W-:Y:S01]  /*0a70*/  IADD3 R11, PT, PT, R8, UR4, RZ ;  /* 0x00000004080b7c10 */ /* 0x000fe2000fffe0ff */
[----:B------:R-:W-:-:S05]  /*0a80*/  UIADD3 UR5, UPT, UPT, -UR5, URZ, URZ ;  /* 0x000000ff05057290 */ /* 0x000fca000fffe1ff */
[----:B------:R-:W1:Y:S01]  /*0a90*/  LDC.64 R2, c[0x0][0x380] ;  /* 0x0000e000ff027b82 */ /* 0x000e620000000a00 */
[----:B0-----:R-:W-:-:S04]  /*0aa0*/  IMAD.WIDE.U32 R4, R9, 0x4, R4 ;  /* 0x0000000409047825 */ /* 0x001fc800078e0004 */
[----:B------:R-:W-:Y:S01]  /*0ab0*/  IMAD.MOV.U32 R9, RZ, RZ, R5 ;  /* 0x000000ffff097224 */ /* 0x000fe200078e0005 */
[----:B------:R-:W-:-:S07]  /*0ac0*/  MOV R10, R4 ;  /* 0x00000004000a7202 */ /* 0x000fce0000000f00 */
.L_x_96:
[----:B-1----:R-:W-:Y:S01]  /*0ad0*/  IMAD.WIDE R4, R11, 0x4, R2 ;  /* 0x000000040b047825 */ /* 0x002fe200078e0202 */
[----:B------:R-:W-:-:S05]  /*0ae0*/  MOV R8, R10 ;  /* 0x0000000a00087202 */ /* 0x000fca0000000f00 */
[----:B------:R-:W2:Y:S04]  /*0af0*/  LDG.E R4, desc[UR10][R4.64] ;  /* 0x0000000a04047981 */ /* 0x000ea8000c1e1900 */
[----:B------:R0:W2:Y:S01]  /*0b00*/  LDG.E R0, desc[UR10][R8.64] ;  /* 0x0000000a08007981 */ /* 0x0000a2000c1e1900 */
[----:B------:R-:W-:Y:S01]  /*0b10*/  UIADD3 UR5, UPT, UPT, UR5, 0x1, URZ ;  /* 0x0000000105057890 */ /* 0x000fe2000fffe0ff */
[----:B------:R-:W-:Y:S01]  /*0b20*/  IADD3 R10, P0, PT, R10, 0x4, RZ ;  /* 0x000000040a0a7810 */ /* 0x000fe20007f1e0ff */
[----:B------:R-:W-:Y:S02]  /*0b30*/  VIADD R11, R11, 0x1 ;  /* 0x000000010b0b7836 */ /* 0x000fe40000000000 */
[----:B------:R-:W-:Y:S01]  /*0b40*/  UISETP.NE.AND UP0, UPT, UR5, URZ, UPT ;  /* 0x000000ff0500728c */ /* 0x000fe2000bf05270 */
[----:B0-----:R-:W-:Y:S01]  /*0b50*/  IADD3.X R9, PT, PT, RZ, R9, RZ, P0, !PT ;  /* 0x00000009ff097210 */ /* 0x001fe200007fe4ff */
[----:B--2---:R-:W-:-:S07]  /*0b60*/  FFMA R15, R4, R0, R15 ;  /* 0x00000000040f7223 */ /* 0x004fce000000000f */
[----:B------:R-:W-:Y:S05]  /*0b70*/  BRA.U UP0, `(.L_x_96) ;  /* 0xfffffffd00d47547 */ /* 0x000fea000b83ffff */
.L_x_91:
[----:B------:R-:W-:-:S04]  /*0b80*/  I2FP.F32.S32 R0, UR12 ;  /* 0x0000000c00007c45 */ /* 0x000fc80008201400 */
[----:B------:R-:W-:Y:S01]  /*0b90*/  IADD3 R2, PT, PT, R0, -0xd000000, RZ ;  /* 0xf300000000027810 */ /* 0x000fe20007ffe0ff */
[----:B------:R0:W1:Y:S03]  /*0ba0*/  MUFU.RSQ R3, R0 ;  /* 0x0000000000037308 */ /* 0x0000660000001400 */
[----:B------:R-:W-:-:S13]  /*0bb0*/  ISETP.GT.U32.AND P0, PT, R2, 0x727fffff, PT ;  /* 0x727fffff0200780c */ /* 0x000fda0003f04070 */
[----:B0-----:R-:W-:Y:S05]  /*0bc0*/  @!P0 BRA `(.L_x_97) ;  /* 0x0000000000108947 */ /* 0x001fea0003800000 */
[----:B------:R-:W-:-:S07]  /*0bd0*/  MOV R4, 0xbf0 ;  /* 0x00000bf000047802 */ /* 0x000fce0000000f00 */
[----:B-1----:R-:W-:Y:S05]  /*0be0*/  CALL.REL.NOINC `($__internal_1_$__cuda_sm20_sqrt_rn_f32_slowpath) ;  /* 0x0000000000747944 */ /* 0x002fea0003c00000 */
[----:B------:R-:W-:Y:S01]  /*0bf0*/  IMAD.MOV.U32 R3, RZ, RZ, R0 ;  /* 0x000000ffff037224 */ /* 0x000fe200078e0000 */
[----:B------:R-:W-:Y:S06]  /*0c00*/  BRA `(.L_x_98) ;  /* 0x0000000000107947 */ /* 0x000fec0003800000 */
.L_x_97:
[----:B-1----:R-:W-:Y:S01]  /*0c10*/  FMUL.FTZ R5, R0, R3 ;  /* 0x0000000300057220 */ /* 0x002fe20000410000 */
[----:B------:R-:W-:-:S03]  /*0c20*/  FMUL.FTZ R3, R3, 0.5 ;  /* 0x3f00000003037820 */ /* 0x000fc60000410000 */
[----:B------:R-:W-:-:S04]  /*0c30*/  FFMA R0, -R5, R5, R0 ;  /* 0x0000000505007223 */ /* 0x000fc80000000100 */
[----:B------:R-:W-:-:S07]  /*0c40*/  FFMA R3, R0, R3, R5 ;  /* 0x0000000300037223 */ /* 0x000fce0000000005 */
.L_x_98:
[----:B------:R-:W0:Y:S01]  /*0c50*/  MUFU.RCP R0, R3 ;  /* 0x0000000300007308 */ /* 0x000e220000001000 */
[----:B------:R-:W-:Y:S07]  /*0c60*/  BSSY.RECONVERGENT B0, `(.L_x_99) ;  /* 0x000000b000007945 */ /* 0x000fee0003800200 */
[----:B------:R-:W1:Y:S01]  /*0c70*/  FCHK P0, R15, R3 ;  /* 0x000000030f007302 */ /* 0x000e620000000000 */
[----:B0-----:R-:W-:-:S04]  /*0c80*/  FFMA R5, R0, -R3, 1 ;  /* 0x3f80000000057423 */ /* 0x001fc80000000803 */
[----:B------:R-:W-:-:S04]  /*0c90*/  FFMA R0, R0, R5, R0 ;  /* 0x0000000500007223 */ /* 0x000fc80000000000 */
[----:B------:R-:W-:-:S04]  /*0ca0*/  FFMA R2, R0, R15, RZ ;  /* 0x0000000f00027223 */ /* 0x000fc800000000ff */
[----:B------:R-:W-:-:S04]  /*0cb0*/  FFMA R5, R2, -R3, R15 ;  /* 0x8000000302057223 */ /* 0x000fc8000000000f */
[----:B------:R-:W-:Y:S01]  /*0cc0*/  FFMA R0, R0, R5, R2 ;  /* 0x0000000500007223 */ /* 0x000fe20000000002 */
[----:B-1----:R-:W-:Y:S06]  /*0cd0*/  @!P0 BRA `(.L_x_100) ;  /* 0x00000000000c8947 */ /* 0x002fec0003800000 */
[----:B------:R-:W-:Y:S02]  /*0ce0*/  MOV R0, R15 ;  /* 0x0000000f00007202 */ /* 0x000fe40000000f00 */
[----:B------:R-:W-:-:S07]  /*0cf0*/  MOV R2, 0xd10 ;  /* 0x00000d1000027802 */ /* 0x000fce0000000f00 */
[----:B------:R-:W-:Y:S05]  /*0d00*/  CALL.REL.NOINC `($__internal_2_$__cuda_sm3x_div_rn_noftz_f32_slowpath) ;  /* 0x00000000008c7944 */ /* 0x000fea0003c00000 */
.L_x_100:
[----:B------:R-:W-:Y:S05]  /*0d10*/  BSYNC.RECONVERGENT B0 ;  /* 0x0000000000007941 */ /* 0x000fea0003800200 */
.L_x_99:
[----:B------:R-:W0:Y:S01]  /*0d20*/  LDC.64 R2, c[0x0][0x390] ;  /* 0x0000e400ff027b82 */ /* 0x000e220000000a00 */
[----:B------:R-:W1:Y:S07]  /*0d30*/  LDCU UR4, c[0x0][0x3a0] ;  /* 0x00007400ff0477ac */ /* 0x000e6e0008000800 */
[----:B------:R-:W2:Y:S01]  /*0d40*/  LDC.64 R4, c[0x0][0x398] ;  /* 0x0000e600ff047b82 */ /* 0x000ea20000000a00 */
[----:B-1----:R-:W-:-:S04]  /*0d50*/  IMAD R7, R6, UR4, R7 ;  /* 0x0000000406077c24 */ /* 0x002fc8000f8e0207 */
[----:B0-----:R-:W-:-:S06]  /*0d60*/  IMAD.WIDE R2, R7, 0x4, R2 ;  /* 0x0000000407027825 */ /* 0x001fcc00078e0202 */
[----:B------:R-:W3:Y:S01]  /*0d70*/  LDG.E R3, desc[UR10][R2.64] ;  /* 0x0000000a02037981 */ /* 0x000ee2000c1e1900 */
[----:B--2---:R-:W-:-:S04]  /*0d80*/  IMAD.WIDE R4, R7, 0x4, R4 ;  /* 0x0000000407047825 */ /* 0x004fc800078e0204 */
[----:B---3--:R-:W-:-:S05]  /*0d90*/  FADD R7, R3, R0 ;  /* 0x0000000003077221 */ /* 0x008fca0000000000 */
[----:B------:R-:W-:Y:S01]  /*0da0*/  STG.E desc[UR10][R4.64], R7 ;  /* 0x0000000704007986 */ /* 0x000fe2000c10190a */
[----:B------:R-:W-:Y:S05]  /*0db0*/  EXIT ;  /* 0x000000000000794d */ /* 0x000fea0003800000 */
        .weak           $__internal_1_$__cuda_sm20_sqrt_rn_f32_slowpath
        .type           $__internal_1_$__cuda_sm20_sqrt_rn_f32_slowpath,@function
        .size           $__internal_1_$__cuda_sm20_sqrt_rn_f32_slowpath,($__internal_2_$__cuda_sm3x_div_rn_noftz_f32_slowpath - $__internal_1_$__cuda_sm20_sqrt_rn_f32_slowpath)
$__internal_1_$__cuda_sm20_sqrt_rn_f32_slowpath:
[----:B------:R-:W-:-:S13]  /*0dc0*/  LOP3.LUT P0, RZ, R0, 0x7fffffff, RZ, 0xc0, !PT ;  /* 0x7fffffff00ff7812 */ /* 0x000fda000780c0ff */
[----:B------:R-:W-:Y:S01]  /*0dd0*/  @!P0 MOV R2, R0 ;  /* 0x0000000000028202 */ /* 0x000fe20000000f00 */
[----:B------:R-:W-:Y:S06]  /*0de0*/  @!P0 BRA `(.L_x_101) ;  /* 0x0000000000448947 */ /* 0x000fec0003800000 */
[----:B------:R-:W-:-:S13]  /*0df0*/  FSETP.GEU.FTZ.AND P0, PT, R0, RZ, PT ;  /* 0x000000ff0000720b */ /* 0x000fda0003f1e000 */
[----:B------:R-:W-:Y:S01]  /*0e00*/  @!P0 IMAD.MOV.U32 R2, RZ, RZ, 0x7fffffff ;  /* 0x7fffffffff028424 */ /* 0x000fe200078e00ff */
[----:B------:R-:W-:Y:S06]  /*0e10*/  @!P0 BRA `(.L_x_101) ;  /* 0x0000000000388947 */ /* 0x000fec0003800000 */
[----:B------:R-:W-:-:S13]  /*0e20*/  FSETP.GTU.FTZ.AND P0, PT, |R0|, +INF , PT ;  /* 0x7f8000000000780b */ /* 0x000fda0003f1c200 */
[----:B------:R-:W-:Y:S01]  /*0e30*/  @P0 FADD.FTZ R2, R0, 1 ;  /* 0x3f80000000020421 */ /* 0x000fe20000010000 */
[----:B------:R-:W-:Y:S06]  /*0e40*/  @P0 BRA `(.L_x_101) ;  /* 0x00000000002c0947 */ /* 0x000fec0003800000 */
[----:B------:R-:W-:-:S13]  /*0e50*/  FSETP.NEU.FTZ.AND P0, PT, |R0|, +INF , PT ;  /* 0x7f8000000000780b */ /* 0x000fda0003f1d200 */
[----:B------:R-:W-:Y:S01]  /*0e60*/  @!P0 MOV R2, R0 ;  /* 0x0000000000028202 */ /* 0x000fe20000000f00 */
[----:B------:R-:W-:Y:S06]  /*0e70*/  @!P0 BRA `(.L_x_101) ;  /* 0x0000000000208947 */ /* 0x000fec0003800000 */
[----:B------:R-:W-:-:S04]  /*0e80*/  FFMA R0, R0, 1.84467440737095516160e+19, RZ ;  /* 0x5f80000000007823 */ /* 0x000fc800000000ff */
[----:B------:R-:W0:Y:S02]  /*0e90*/  MUFU.RSQ R3, R0 ;  /* 0x0000000000037308 */ /* 0x000e240000001400 */
[----:B0-----:R-:W-:Y:S01]  /*0ea0*/  FMUL.FTZ R5, R0, R3 ;  /* 0x0000000300057220 */ /* 0x001fe20000410000 */
[----:B------:R-:W-:-:S03]  /*0eb0*/  FMUL.FTZ R3, R3, 0.5 ;  /* 0x3f00000003037820 */ /* 0x000fc60000410000 */
[----:B------:R-:W-:-:S04]  /*0ec0*/  FADD.FTZ R2, -R5, -RZ ;  /* 0x800000ff05027221 */ /* 0x000fc80000010100 */
[----:B------:R-:W-:-:S04]  /*0ed0*/  FFMA R2, R5, R2, R0 ;  /* 0x0000000205027223 */ /* 0x000fc80000000000 */
[----:B------:R-:W-:-:S04]  /*0ee0*/  FFMA R2, R2, R3, R5 ;  /* 0x0000000302027223 */ /* 0x000fc80000000005 */
[----:B------:R-:W-:-:S07]  /*0ef0*/  FMUL.FTZ R2, R2, 2.3283064365386962891e-10 ;  /* 0x2f80000002027820 */ /* 0x000fce0000410000 */
.L_x_101:
[----:B------:R-:W-:Y:S01]  /*0f00*/  HFMA2 R3, -RZ, RZ, 0, 0 ;  /* 0x00000000ff037431 */ /* 0x000fe200000001ff */
[----:B------:R-:W-:Y:S01]  /*0f10*/  MOV R0, R2 ;  /* 0x0000000200007202 */ /* 0x000fe20000000f00 */
[----:B------:R-:W-:-:S04]  /*0f20*/  IMAD.MOV.U32 R2, RZ, RZ, R4 ;  /* 0x000000ffff027224 */ /* 0x000fc800078e0004 */
[----:B------:R-:W-:Y:S05]  /*0f30*/  RET.REL.NODEC R2 `(compute_attention) ;  /* 0xfffffff002307950 */ /* 0x000fea0003c3ffff */
        .weak           $__internal_2_$__cuda_sm3x_div_rn_noftz_f32_slowpath
        .type           $__internal_2_$__cuda_sm3x_div_rn_noftz_f32_slowpath,@function
        .size           $__internal_2_$__cuda_sm3x_div_rn_noftz_f32_slowpath,(.L_x_116 - $__internal_2_$__cuda_sm3x_div_rn_noftz_f32_slowpath)
$__internal_2_$__cuda_sm3x_div_rn_noftz_f32_slowpath:
[----:B------:R-:W-:Y:S01]  /*0f40*/  SHF.R.U32.HI R5, RZ, 0x17, R3 ;  /* 0x00000017ff057819 */ /* 0x000fe20000011603 */
[----:B------:R-:W-:Y:S01]  /*0f50*/  BSSY.RECONVERGENT B1, `(.L_x_102) ;  /* 0x0000062000017945 */ /* 0x000fe20003800200 */
[----:B------:R-:W-:Y:S02]  /*0f60*/  SHF.R.U32.HI R4, RZ, 0x17, R0 ;  /* 0x00000017ff047819 */ /* 0x000fe40000011600 */
[----:B------:R-:W-:Y:S02]  /*0f70*/  LOP3.LUT R12, R5, 0xff, RZ, 0xc0, !PT ;  /* 0x000000ff050c7812 */ /* 0x000fe400078ec0ff */
[----:B------:R-:W-:Y:S02]  /*0f80*/  LOP3.LUT R10, R4, 0xff, RZ, 0xc0, !PT ;  /* 0x000000ff040a7812 */ /* 0x000fe400078ec0ff */
[----:B------:R-:W-:-:S03]  /*0f90*/  IADD3 R8, PT, PT, R12, -0x1, RZ ;  /* 0xffffffff0c087810 */ /* 0x000fc60007ffe0ff */
[----:B------:R-:W-:Y:S01]  /*0fa0*/  VIADD R5, R10, 0xffffffff ;  /* 0xffffffff0a057836 */ /* 0x000fe20000000000 */
[----:B------:R-:W-:-:S04]  /*0fb0*/  ISETP.GT.U32.AND P0, PT, R8, 0xfd, PT ;  /* 0x000000fd0800780c */ /* 0x000fc80003f04070 */
        /* <DEDUP_REMOVED lines=22> */
[----:B------:R-:W-:Y:S02]  /*1120*/  @!P0 IMAD.MOV.U32 R4, RZ, RZ, -0x40 ;  /* 0xffffffc0ff048424 */ /* 0x000fe400078e00ff */
[----:B------:R-:W-:Y:S01]  /*1130*/  @!P0 FFMA R0, R0, 1.84467440737095516160e+19, RZ ;  /* 0x5f80000000008823 */ /* 0x000fe200000000ff */
[----:B------:R-:W-:Y:S02]  /*1140*/  @!P1 FFMA R3, R3, 1.84467440737095516160e+19, RZ ;  /* 0x5f80000003039823 */ /* 0x000fe400000000ff */
[----:B------:R-:W-:-:S07]  /*1150*/  @!P1 IADD3 R4, PT, PT, R4, 0x40, RZ ;  /* 0x0000004004049810 */ /* 0x000fce0007ffe0ff */
.L_x_103:
[----:B------:R-:W-:Y:S01]  /*1160*/  LEA R8, R12, 0xc0800000, 0x17 ;  /* 0xc08000000c087811 */ /* 0x000fe200078eb8ff */
[----:B------:R-:W-:Y:S03]  /*1170*/  BSSY.RECONVERGENT B2, `(.L_x_108) ;  /* 0x0000036000027945 */ /* 0x000fe60003800200 */
[----:B------:R-:W-:Y:S01]  /*1180*/  IADD3 R8, PT, PT, -R8, R3, RZ ;  /* 0x0000000308087210 */ /* 0x000fe20007ffe1ff */
[----:B------:R-:W-:-:S03]  /*1190*/  VIADD R3, R10, 0xffffff81 ;  /* 0xffffff810a037836 */ /* 0x000fc60000000000 */
[----:B------:R-:W0:Y:S01]  /*11a0*/  MUFU.RCP R5, R8 ;  /* 0x0000000800057308 */ /* 0x000e220000001000 */
[----:B------:R-:W-:Y:S01]  /*11b0*/  FADD.FTZ R9, -R8, -RZ ;  /* 0x800000ff08097221 */ /* 0x000fe20000010100 */
[----:B------:R-:W-:-:S03]  /*11c0*/  IMAD R0, R3, -0x800000, R0 ;  /* 0xff80000003007824 */ /* 0x000fc600078e0200 */
[----:B0-----:R-:W-:-:S04]  /*11d0*/  FFMA R10, R5, R9, 1 ;  /* 0x3f800000050a7423 */ /* 0x001fc80000000009 */
[----:B------:R-:W-:-:S04]  /*11e0*/  FFMA R14, R5, R10, R5 ;  /* 0x0000000a050e7223 */ /* 0x000fc80000000005 */
[----:B------:R-:W-:-:S04]  /*11f0*/  FFMA R5, R0, R14, RZ ;  /* 0x0000000e00057223 */ /* 0x000fc800000000ff */
[----:B------:R-:W-:-:S04]  /*1200*/  FFMA R10, R9, R5, R0 ;  /* 0x00000005090a7223 */ /* 0x000fc80000000000 */
[----:B------:R-:W-:Y:S01]  /*1210*/  FFMA R11, R14, R10, R5 ;  /* 0x0000000a0e0b7223 */ /* 0x000fe20000000005 */
[----:B------:R-:W-:-:S03]  /*1220*/  IADD3 R5, PT, PT, R3, 0x7f, -R12 ;  /* 0x0000007f03057810 */ /* 0x000fc60007ffe80c */
[----:B------:R-:W-:Y:S01]  /*1230*/  FFMA R10, R9, R11, R0 ;  /* 0x0000000b090a7223 */ /* 0x000fe20000000000 */
[----:B------:R-:W-:-:S03]  /*1240*/  IADD3 R5, PT, PT, R5, R4, RZ ;  /* 0x0000000405057210 */ /* 0x000fc60007ffe0ff */
[----:B------:R-:W-:-:S05]  /*1250*/  FFMA R0, R14, R10, R11 ;  /* 0x0000000a0e007223 */ /* 0x000fca000000000b */
[----:B------:R-:W-:-:S04]  /*1260*/  SHF.R.U32.HI R3, RZ, 0x17, R0 ;  /* 0x00000017ff037819 */ /* 0x000fc80000011600 */
[----:B------:R-:W-:-:S04]  /*1270*/  LOP3.LUT R3, R3, 0xff, RZ, 0xc0, !PT ;  /* 0x000000ff03037812 */ /* 0x000fc800078ec0ff */
[----:B------:R-:W-:-:S05]  /*1280*/  IADD3 R9, PT, PT, R3, R5, RZ ;  /* 0x0000000503097210 */ /* 0x000fca0007ffe0ff */
[----:B------:R-:W-:-:S05]  /*1290*/  VIADD R3, R9, 0xffffffff ;  /* 0xffffffff09037836 */ /* 0x000fca0000000000 */
        /* <DEDUP_REMOVED lines=9> */
[CCC-:B------:R-:W-:Y:S01]  /*1330*/  FFMA.RZ R3, R14.reuse, R10.reuse, R11.reuse ;  /* 0x0000000a0e037223 */ /* 0x1c0fe2000000c00b */
[C---:B------:R-:W-:Y:S01]  /*1340*/  IADD3 R8, PT, PT, R9.reuse, 0x20, RZ ;  /* 0x0000002009087810 */ /* 0x040fe20007ffe0ff */
[CCC-:B------:R-:W-:Y:S01]  /*1350*/  FFMA.RM R4, R14.reuse, R10.reuse, R11.reuse ;  /* 0x0000000a0e047223 */ /* 0x1c0fe2000000400b */
[----:B------:R-:W-:Y:S02]  /*1360*/  ISETP.NE.AND P2, PT, R9, RZ, PT ;  /* 0x000000ff0900720c */ /* 0x000fe40003f45270 */
[----:B------:R-:W-:Y:S01]  /*1370*/  LOP3.LUT R5, R3, 0x7fffff, RZ, 0xc0, !PT ;  /* 0x007fffff03057812 */ /* 0x000fe200078ec0ff */
[----:B------:R-:W-:Y:S01]  /*1380*/  FFMA.RP R3, R14, R10, R11 ;  /* 0x0000000a0e037223 */ /* 0x000fe2000000800b */
[----:B------:R-:W-:Y:S02]  /*1390*/  ISETP.NE.AND P1, PT, R9, RZ, PT ;  /* 0x000000ff0900720c */ /* 0x000fe40003f25270 */
[----:B------:R-:W-:Y:S02]  /*13a0*/  LOP3.LUT R5, R5, 0x800000, RZ, 0xfc, !PT ;  /* 0x0080000005057812 */ /* 0x000fe400078efcff */
[----:B------:R-:W-:-:S02]  /*13b0*/  IADD3 R9, PT, PT, -R9, RZ, RZ ;  /* 0x000000ff09097210 */ /* 0x000fc40007ffe1ff */
[----:B------:R-:W-:Y:S02]  /*13c0*/  SHF.L.U32 R8, R5, R8, RZ ;  /* 0x0000000805087219 */ /* 0x000fe400000006ff */
[----:B------:R-:W-:Y:S02]  /*13d0*/  FSETP.NEU.FTZ.AND P0, PT, R3, R4, PT ;  /* 0x000000040300720b */ /* 0x000fe40003f1d000 */
[----:B------:R-:W-:Y:S02]  /*13e0*/  SEL R4, R9, RZ, P2 ;  /* 0x000000ff09047207 */ /* 0x000fe40001000000 */
[----:B------:R-:W-:Y:S02]  /*13f0*/  ISETP.NE.AND P1, PT, R8, RZ, P1 ;  /* 0x000000ff0800720c */ /* 0x000fe40000f25270 */
[----:B------:R-:W-:Y:S02]  /*1400*/  SHF.R.U32.HI R4, RZ, R4, R5 ;  /* 0x00000004ff047219 */ /* 0x000fe40000011605 */
[----:B------:R-:W-:-:S02]  /*1410*/  PLOP3.LUT P0, PT, P0, P1, PT, 0xf8, 0x8f ;  /* 0x00000000008f781c */ /* 0x000fc40000703f70 */
[----:B------:R-:W-:Y:S02]  /*1420*/  SHF.R.U32.HI R8, RZ, 0x1, R4 ;  /* 0x00000001ff087819 */ /* 0x000fe40000011604 */
[----:B------:R-:W-:-:S04]  /*1430*/  SEL R3, RZ, 0x1, !P0 ;  /* 0x00000001ff037807 */ /* 0x000fc80004000000 */
[----:B------:R-:W-:-:S04]  /*1440*/  LOP3.LUT R3, R3, 0x1, R8, 0xf8, !PT ;  /* 0x0000000103037812 */ /* 0x000fc800078ef808 */
[----:B------:R-:W-:-:S05]  /*1450*/  LOP3.LUT R3, R3, R4, RZ, 0xc0, !PT ;  /* 0x0000000403037212 */ /* 0x000fca00078ec0ff */
[----:B------:R-:W-:-:S05]  /*1460*/  IMAD.IADD R3, R8, 0x1, R3 ;  /* 0x0000000108037824 */ /* 0x000fca00078e0203 */
[----:B------:R-:W-:Y:S01]  /*1470*/  LOP3.LUT R0, R3, R0, RZ, 0xfc, !PT ;  /* 0x0000000003007212 */ /* 0x000fe200078efcff */
[----:B------:R-:W-:Y:S06]  /*1480*/  BRA `(.L_x_111) ;  /* 0x0000000000107947 */ /* 0x000fec0003800000 */
.L_x_110:
[----:B------:R-:W-:-:S04]  /*1490*/  LOP3.LUT R0, R0, 0x80000000, RZ, 0xc0, !PT ;  /* 0x8000000000007812 */ /* 0x000fc800078ec0ff */
[----:B------:R-:W-:Y:S01]  /*14a0*/  LOP3.LUT R0, R0, 0x7f800000, RZ, 0xfc, !PT ;  /* 0x7f80000000007812 */ /* 0x000fe200078efcff */
[----:B------:R-:W-:Y:S06]  /*14b0*/  BRA `(.L_x_111) ;  /* 0x0000000000047947 */ /* 0x000fec0003800000 */
.L_x_109:
[----:B------:R-:W-:-:S07]  /*14c0*/  LEA R0, R5, R0, 0x17 ;  /* 0x0000000005007211 */ /* 0x000fce00078eb8ff */
.L_x_111:
[----:B------:R-:W-:Y:S05]  /*14d0*/  BSYNC.RECONVERGENT B2 ;  /* 0x0000000000027941 */ /* 0x000fea0003800200 */
.L_x_108:
[----:B------:R-:W-:Y:S05]  /*14e0*/  BRA `(.L_x_112) ;  /* 0x0000000000207947 */ /* 0x000fea0003800000 */
.L_x_107:
[----:B------:R-:W-:-:S04]  /*14f0*/  LOP3.LUT R0, R3, 0x80000000, R0, 0x48, !PT ;  /* 0x8000000003007812 */ /* 0x000fc800078e4800 */
[----:B------:R-:W-:Y:S01]  /*1500*/  LOP3.LUT R0, R0, 0x7f800000, RZ, 0xfc, !PT ;  /* 0x7f80000000007812 */ /* 0x000fe200078efcff */
[----:B------:R-:W-:Y:S06]  /*1510*/  BRA `(.L_x_112) ;  /* 0x0000000000147947 */ /* 0x000fec0003800000 */
.L_x_106:
[----:B------:R-:W-:Y:S01]  /*1520*/  LOP3.LUT R0, R3, 0x80000000, R0, 0x48, !PT ;  /* 0x8000000003007812 */ /* 0x000fe200078e4800 */
[----:B------:R-:W-:Y:S06]  /*1530*/  BRA `(.L_x_112) ;  /* 0x00000000000c7947 */ /* 0x000fec0003800000 */
.L_x_105:
[----:B------:R-:W0:Y:S01]  /*1540*/  MUFU.RSQ R0, -QNAN ;  /* 0xffc0000000007908 */ /* 0x000e220000001400 */
[----:B------:R-:W-:Y:S05]  /*1550*/  BRA `(.L_x_112) ;  /* 0x0000000000047947 */ /* 0x000fea0003800000 */
.L_x_104:
[----:B------:R-:W-:-:S07]  /*1560*/  FADD.FTZ R0, R0, R3 ;  /* 0x0000000300007221 */ /* 0x000fce0000010000 */
.L_x_112:
[----:B------:R-:W-:Y:S05]  /*1570*/  BSYNC.RECONVERGENT B1 ;  /* 0x0000000000017941 */ /* 0x000fea0003800200 */
.L_x_102:
[----:B------:R-:W-:-:S04]  /*1580*/  HFMA2 R3, -RZ, RZ, 0, 0 ;  /* 0x00000000ff037431 */ /* 0x000fc800000001ff */
[----:B0-----:R-:W-:Y:S05]  /*1590*/  RET.REL.NODEC R2 `(compute_attention) ;  /* 0xffffffe802987950 */ /* 0x001fea0003c3ffff */
.L_x_113:
        /* <DEDUP_REMOVED lines=14> */
.L_x_116:


//--------------------- .nv.shared.reserved.0     --------------------------
	.section	.nv.shared.reserved.0,"aw",@nobits
	.weak		__nv_reservedSMEM_offset_0_alias
	.size		__nv_reservedSMEM_offset_0_alias, 0, 64
	.other		__nv_reservedSMEM_offset_0_alias,@"STO_CUDA_RESERVED_SHARED STV_DEFAULT"
__nv_reservedSMEM_offset_0_alias:
	.zero		0
	.zero		64


//--------------------- .nv.constant0.compute_output --------------------------
	.section	.nv.constant0.compute_output,"a",@progbits
	.sectionflags	@""
	.align	4
.nv.constant0.compute_output:
	.zero		928


//--------------------- .nv.constant0.softmax_kernel --------------------------
	.section	.nv.constant0.softmax_kernel,"a",@progbits
	.sectionflags	@""
	.align	4
.nv.constant0.softmax_kernel:
	.zero		908


//--------------------- .nv.constant0.compute_attention --------------------------
	.section	.nv.constant0.compute_attention,"a",@progbits
	.sectionflags	@""
	.align	4
.nv.constant0.compute_attention:
	.zero		936


//--------------------- SYMBOLS --------------------------

	.type		.nv.reservedSmem.offset0,@object
	.size		.nv.reservedSmem.offset0,0x4
